//
// Generated by NVIDIA NVVM Compiler
//
// Compiler Build ID: CL-36424714
// Cuda compilation tools, release 13.0, V13.0.88
// Based on NVVM 20.0.0
//

.version 9.0
.target sm_100
.address_size 64

	// .globl	_Z21kernel_backprojectionPfS_ffffiffifiii
.global .align 4 .b8 __cudart_i2opi_f[24] = {65, 144, 67, 60, 153, 149, 98, 219, 192, 221, 52, 245, 209, 87, 39, 252, 41, 21, 68, 78, 110, 131, 249, 162};

.visible .entry _Z21kernel_backprojectionPfS_ffffiffifiii(
	.param .u64 .ptr .align 1 _Z21kernel_backprojectionPfS_ffffiffifiii_param_0,
	.param .u64 .ptr .align 1 _Z21kernel_backprojectionPfS_ffffiffifiii_param_1,
	.param .f32 _Z21kernel_backprojectionPfS_ffffiffifiii_param_2,
	.param .f32 _Z21kernel_backprojectionPfS_ffffiffifiii_param_3,
	.param .f32 _Z21kernel_backprojectionPfS_ffffiffifiii_param_4,
	.param .f32 _Z21kernel_backprojectionPfS_ffffiffifiii_param_5,
	.param .u32 _Z21kernel_backprojectionPfS_ffffiffifiii_param_6,
	.param .f32 _Z21kernel_backprojectionPfS_ffffiffifiii_param_7,
	.param .f32 _Z21kernel_backprojectionPfS_ffffiffifiii_param_8,
	.param .u32 _Z21kernel_backprojectionPfS_ffffiffifiii_param_9,
	.param .f32 _Z21kernel_backprojectionPfS_ffffiffifiii_param_10,
	.param .u32 _Z21kernel_backprojectionPfS_ffffiffifiii_param_11,
	.param .u32 _Z21kernel_backprojectionPfS_ffffiffifiii_param_12,
	.param .u32 _Z21kernel_backprojectionPfS_ffffiffifiii_param_13
)
{
	.local .align 4 .b8 	__local_depot0[28];
	.reg .b64 	%SP;
	.reg .b64 	%SPL;
	.reg .pred 	%p<73>;
	.reg .b32 	%r<171>;
	.reg .b32 	%f<201>;
	.reg .b64 	%rd<56>;
	.reg .b64 	%fd<5>;

	mov.u64 	%SPL, __local_depot0;
	ld.param.u64 	%rd14, [_Z21kernel_backprojectionPfS_ffffiffifiii_param_0];
	ld.param.u64 	%rd15, [_Z21kernel_backprojectionPfS_ffffiffifiii_param_1];
	ld.param.f32 	%f40, [_Z21kernel_backprojectionPfS_ffffiffifiii_param_2];
	ld.param.f32 	%f41, [_Z21kernel_backprojectionPfS_ffffiffifiii_param_3];
	ld.param.f32 	%f42, [_Z21kernel_backprojectionPfS_ffffiffifiii_param_4];
	ld.param.f32 	%f43, [_Z21kernel_backprojectionPfS_ffffiffifiii_param_5];
	ld.param.u32 	%r68, [_Z21kernel_backprojectionPfS_ffffiffifiii_param_6];
	ld.param.f32 	%f44, [_Z21kernel_backprojectionPfS_ffffiffifiii_param_8];
	ld.param.u32 	%r69, [_Z21kernel_backprojectionPfS_ffffiffifiii_param_9];
	ld.param.u32 	%r70, [_Z21kernel_backprojectionPfS_ffffiffifiii_param_11];
	ld.param.u32 	%r73, [_Z21kernel_backprojectionPfS_ffffiffifiii_param_12];
	ld.param.u32 	%r72, [_Z21kernel_backprojectionPfS_ffffiffifiii_param_13];
	cvta.to.global.u64 	%rd1, %rd15;
	add.u64 	%rd2, %SPL, 0;
	mov.u32 	%r74, %ctaid.x;
	shl.b32 	%r75, %r74, 4;
	mov.u32 	%r76, %tid.x;
	add.s32 	%r1, %r75, %r76;
	mov.u32 	%r77, %ctaid.y;
	shl.b32 	%r78, %r77, 4;
	mov.u32 	%r79, %tid.y;
	add.s32 	%r80, %r78, %r79;
	mov.u32 	%r81, %ctaid.z;
	shl.b32 	%r82, %r81, 2;
	mov.u32 	%r83, %tid.z;
	add.s32 	%r3, %r82, %r83;
	setp.ge.s32 	%p4, %r1, %r70;
	setp.ge.s32 	%p5, %r80, %r73;
	or.pred  	%p6, %p4, %p5;
	setp.ge.s32 	%p7, %r3, %r72;
	or.pred  	%p8, %p6, %p7;
	@%p8 bra 	$L__BB0_41;
	cvta.to.global.u64 	%rd17, %rd14;
	mad.lo.s32 	%r84, %r73, %r3, %r80;
	mad.lo.s32 	%r85, %r84, %r70, %r1;
	mul.wide.s32 	%rd18, %r85, 4;
	add.s64 	%rd3, %rd17, %rd18;
	mov.b32 	%r86, 0;
	st.global.u32 	[%rd3], %r86;
	cvt.rn.f32.s32 	%f45, %r1;
	add.f32 	%f46, %f45, 0f3F000000;
	shr.u32 	%r87, %r70, 31;
	add.s32 	%r88, %r70, %r87;
	shr.s32 	%r89, %r88, 1;
	cvt.rn.f32.s32 	%f47, %r89;
	sub.f32 	%f1, %f46, %f47;
	cvt.rn.f32.u32 	%f48, %r80;
	add.f32 	%f49, %f48, 0f3F000000;
	shr.u32 	%r90, %r73, 1;
	cvt.rn.f32.u32 	%f50, %r90;
	sub.f32 	%f2, %f49, %f50;
	cvt.rn.f32.u32 	%f51, %r3;
	add.f32 	%f52, %f51, 0f3F000000;
	shr.u32 	%r91, %r72, 1;
	cvt.rn.f32.u32 	%f53, %r91;
	sub.f32 	%f3, %f52, %f53;
	mul.f32 	%f54, %f40, 0f3F22F983;
	cvt.rni.s32.f32 	%r162, %f54;
	cvt.rn.f32.s32 	%f55, %r162;
	fma.rn.f32 	%f56, %f55, 0fBFC90FDA, %f40;
	fma.rn.f32 	%f57, %f55, 0fB3A22168, %f56;
	fma.rn.f32 	%f190, %f55, 0fA7C234C5, %f57;
	abs.f32 	%f5, %f40;
	setp.ltu.f32 	%p9, %f5, 0f47CE4780;
	mov.u32 	%r158, %r162;
	mov.f32 	%f189, %f190;
	@%p9 bra 	$L__BB0_9;
	setp.neu.f32 	%p10, %f5, 0f7F800000;
	@%p10 bra 	$L__BB0_4;
	mov.f32 	%f60, 0f00000000;
	mul.rn.f32 	%f189, %f40, %f60;
	mov.b32 	%r158, 0;
	bra.uni 	$L__BB0_9;
$L__BB0_4:
	mov.b32 	%r5, %f40;
	shl.b32 	%r93, %r5, 8;
	or.b32  	%r6, %r93, -2147483648;
	mov.b64 	%rd54, 0;
	mov.b32 	%r155, 0;
	mov.u64 	%rd52, __cudart_i2opi_f;
	mov.u64 	%rd53, %rd2;
$L__BB0_5:
	.pragma "nounroll";
	ld.global.nc.u32 	%r94, [%rd52];
	mad.wide.u32 	%rd21, %r94, %r6, %rd54;
	shr.u64 	%rd54, %rd21, 32;
	st.local.u32 	[%rd53], %rd21;
	add.s32 	%r155, %r155, 1;
	add.s64 	%rd53, %rd53, 4;
	add.s64 	%rd52, %rd52, 4;
	setp.ne.s32 	%p11, %r155, 6;
	@%p11 bra 	$L__BB0_5;
	shr.u32 	%r95, %r5, 23;
	st.local.u32 	[%rd2+24], %rd54;
	and.b32  	%r9, %r95, 31;
	and.b32  	%r96, %r95, 224;
	add.s32 	%r97, %r96, -128;
	shr.u32 	%r98, %r97, 5;
	mul.wide.u32 	%rd22, %r98, 4;
	sub.s64 	%rd10, %rd2, %rd22;
	ld.local.u32 	%r156, [%rd10+24];
	ld.local.u32 	%r157, [%rd10+20];
	setp.eq.s32 	%p12, %r9, 0;
	@%p12 bra 	$L__BB0_8;
	shf.l.wrap.b32 	%r156, %r157, %r156, %r9;
	ld.local.u32 	%r99, [%rd10+16];
	shf.l.wrap.b32 	%r157, %r99, %r157, %r9;
$L__BB0_8:
	shr.u32 	%r100, %r156, 30;
	shf.l.wrap.b32 	%r101, %r157, %r156, 2;
	shl.b32 	%r102, %r157, 2;
	shr.u32 	%r103, %r101, 31;
	add.s32 	%r104, %r103, %r100;
	neg.s32 	%r105, %r104;
	setp.lt.s32 	%p13, %r5, 0;
	selp.b32 	%r158, %r105, %r104, %p13;
	xor.b32  	%r106, %r101, %r5;
	shr.s32 	%r107, %r101, 31;
	xor.b32  	%r108, %r107, %r101;
	xor.b32  	%r109, %r107, %r102;
	cvt.u64.u32 	%rd23, %r108;
	shl.b64 	%rd24, %rd23, 32;
	cvt.u64.u32 	%rd25, %r109;
	or.b64  	%rd26, %rd24, %rd25;
	cvt.rn.f64.s64 	%fd1, %rd26;
	mul.f64 	%fd2, %fd1, 0d3BF921FB54442D19;
	cvt.rn.f32.f64 	%f58, %fd2;
	neg.f32 	%f59, %f58;
	setp.lt.s32 	%p14, %r106, 0;
	selp.f32 	%f189, %f59, %f58, %p14;
$L__BB0_9:
	setp.ltu.f32 	%p15, %f5, 0f47CE4780;
	add.s32 	%r111, %r158, 1;
	mul.rn.f32 	%f61, %f189, %f189;
	and.b32  	%r112, %r158, 1;
	setp.eq.b32 	%p16, %r112, 1;
	selp.f32 	%f62, %f189, 0f3F800000, %p16;
	fma.rn.f32 	%f63, %f61, %f62, 0f00000000;
	fma.rn.f32 	%f64, %f61, 0f37CBAC00, 0fBAB607ED;
	selp.f32 	%f65, 0fB94D4153, %f64, %p16;
	selp.f32 	%f66, 0f3C0885E4, 0f3D2AAABB, %p16;
	fma.rn.f32 	%f67, %f65, %f61, %f66;
	selp.f32 	%f68, 0fBE2AAAA8, 0fBEFFFFFF, %p16;
	fma.rn.f32 	%f69, %f67, %f61, %f68;
	fma.rn.f32 	%f70, %f69, %f63, %f62;
	and.b32  	%r113, %r111, 2;
	setp.eq.s32 	%p17, %r113, 0;
	mov.f32 	%f71, 0f00000000;
	sub.f32 	%f72, %f71, %f70;
	selp.f32 	%f9, %f70, %f72, %p17;
	@%p15 bra 	$L__BB0_17;
	setp.neu.f32 	%p18, %f5, 0f7F800000;
	@%p18 bra 	$L__BB0_12;
	mov.f32 	%f75, 0f00000000;
	mul.rn.f32 	%f190, %f40, %f75;
	mov.b32 	%r162, 0;
	bra.uni 	$L__BB0_17;
$L__BB0_12:
	mov.b32 	%r18, %f40;
	shl.b32 	%r115, %r18, 8;
	or.b32  	%r19, %r115, -2147483648;
	mov.b64 	%rd55, 0;
	mov.b32 	%r159, 0;
	mov.u64 	%rd29, __cudart_i2opi_f;
$L__BB0_13:
	.pragma "nounroll";
	mul.wide.u32 	%rd28, %r159, 4;
	add.s64 	%rd30, %rd29, %rd28;
	ld.global.nc.u32 	%r116, [%rd30];
	mad.wide.u32 	%rd31, %r116, %r19, %rd55;
	shr.u64 	%rd55, %rd31, 32;
	add.s64 	%rd32, %rd2, %rd28;
	st.local.u32 	[%rd32], %rd31;
	add.s32 	%r159, %r159, 1;
	setp.ne.s32 	%p19, %r159, 6;
	@%p19 bra 	$L__BB0_13;
	shr.u32 	%r117, %r18, 23;
	st.local.u32 	[%rd2+24], %rd55;
	and.b32  	%r22, %r117, 31;
	and.b32  	%r118, %r117, 224;
	add.s32 	%r119, %r118, -128;
	shr.u32 	%r120, %r119, 5;
	mul.wide.u32 	%rd33, %r120, 4;
	sub.s64 	%rd13, %rd2, %rd33;
	ld.local.u32 	%r160, [%rd13+24];
	ld.local.u32 	%r161, [%rd13+20];
	setp.eq.s32 	%p20, %r22, 0;
	@%p20 bra 	$L__BB0_16;
	shf.l.wrap.b32 	%r160, %r161, %r160, %r22;
	ld.local.u32 	%r121, [%rd13+16];
	shf.l.wrap.b32 	%r161, %r121, %r161, %r22;
$L__BB0_16:
	shr.u32 	%r122, %r160, 30;
	shf.l.wrap.b32 	%r123, %r161, %r160, 2;
	shl.b32 	%r124, %r161, 2;
	shr.u32 	%r125, %r123, 31;
	add.s32 	%r126, %r125, %r122;
	neg.s32 	%r127, %r126;
	setp.lt.s32 	%p21, %r18, 0;
	selp.b32 	%r162, %r127, %r126, %p21;
	xor.b32  	%r128, %r123, %r18;
	shr.s32 	%r129, %r123, 31;
	xor.b32  	%r130, %r129, %r123;
	xor.b32  	%r131, %r129, %r124;
	cvt.u64.u32 	%rd34, %r130;
	shl.b64 	%rd35, %rd34, 32;
	cvt.u64.u32 	%rd36, %r131;
	or.b64  	%rd37, %rd35, %rd36;
	cvt.rn.f64.s64 	%fd3, %rd37;
	mul.f64 	%fd4, %fd3, 0d3BF921FB54442D19;
	cvt.rn.f32.f64 	%f73, %fd4;
	neg.f32 	%f74, %f73;
	setp.lt.s32 	%p22, %r128, 0;
	selp.f32 	%f190, %f74, %f73, %p22;
$L__BB0_17:
	mul.rn.f32 	%f76, %f190, %f190;
	and.b32  	%r133, %r162, 1;
	setp.eq.b32 	%p23, %r133, 1;
	selp.f32 	%f77, 0f3F800000, %f190, %p23;
	fma.rn.f32 	%f78, %f76, %f77, 0f00000000;
	fma.rn.f32 	%f79, %f76, 0f37CBAC00, 0fBAB607ED;
	selp.f32 	%f80, %f79, 0fB94D4153, %p23;
	selp.f32 	%f81, 0f3D2AAABB, 0f3C0885E4, %p23;
	fma.rn.f32 	%f82, %f80, %f76, %f81;
	selp.f32 	%f83, 0fBEFFFFFF, 0fBE2AAAA8, %p23;
	fma.rn.f32 	%f84, %f82, %f76, %f83;
	fma.rn.f32 	%f85, %f84, %f78, %f77;
	and.b32  	%r134, %r162, 2;
	setp.eq.s32 	%p24, %r134, 0;
	mov.f32 	%f86, 0f00000000;
	sub.f32 	%f87, %f86, %f85;
	selp.f32 	%f88, %f85, %f87, %p24;
	add.f32 	%f89, %f1, 0fBF000000;
	add.f32 	%f90, %f2, 0fBF000000;
	mul.f32 	%f91, %f90, %f88;
	fma.rn.f32 	%f92, %f89, %f9, %f91;
	mul.f32 	%f93, %f90, %f9;
	mul.f32 	%f94, %f89, %f88;
	sub.f32 	%f95, %f93, %f94;
	add.f32 	%f96, %f1, 0f3F000000;
	add.f32 	%f97, %f2, 0f3F000000;
	mul.f32 	%f98, %f97, %f88;
	fma.rn.f32 	%f99, %f96, %f9, %f98;
	mul.f32 	%f100, %f97, %f9;
	mul.f32 	%f101, %f96, %f88;
	sub.f32 	%f102, %f100, %f101;
	mul.f32 	%f103, %f2, %f88;
	fma.rn.f32 	%f104, %f1, %f9, %f103;
	add.f32 	%f105, %f3, 0f3F000000;
	add.f32 	%f106, %f3, 0fBF000000;
	mul.f32 	%f107, %f42, %f95;
	add.f32 	%f108, %f41, %f92;
	div.rn.f32 	%f109, %f107, %f108;
	div.rn.f32 	%f110, %f109, %f43;
	mul.f32 	%f111, %f42, %f102;
	add.f32 	%f112, %f41, %f99;
	div.rn.f32 	%f113, %f111, %f112;
	div.rn.f32 	%f114, %f113, %f43;
	setp.lt.f32 	%p25, %f114, %f110;
	selp.f32 	%f115, %f114, %f110, %p25;
	selp.f32 	%f116, %f110, %f114, %p25;
	mul.f32 	%f117, %f42, %f105;
	add.f32 	%f118, %f41, %f104;
	div.rn.f32 	%f119, %f117, %f118;
	div.rn.f32 	%f120, %f119, %f44;
	mul.f32 	%f121, %f42, %f106;
	div.rn.f32 	%f122, %f121, %f118;
	div.rn.f32 	%f123, %f122, %f44;
	setp.lt.f32 	%p26, %f120, %f123;
	selp.f32 	%f124, %f123, %f120, %p26;
	selp.f32 	%f125, %f120, %f123, %p26;
	shr.u32 	%r135, %r68, 31;
	add.s32 	%r136, %r68, %r135;
	shr.s32 	%r137, %r136, 1;
	cvt.rn.f32.s32 	%f126, %r137;
	add.f32 	%f13, %f115, %f126;
	cvt.rmi.f32.f32 	%f127, %f13;
	cvt.rzi.s32.f32 	%r163, %f127;
	add.f32 	%f14, %f116, %f126;
	cvt.rmi.f32.f32 	%f128, %f14;
	cvt.rzi.s32.f32 	%r32, %f128;
	shr.u32 	%r138, %r69, 31;
	add.s32 	%r139, %r69, %r138;
	shr.s32 	%r140, %r139, 1;
	cvt.rn.f32.s32 	%f129, %r140;
	add.f32 	%f15, %f124, %f129;
	add.f32 	%f16, %f125, %f129;
	cvt.rmi.f32.f32 	%f130, %f16;
	cvt.rzi.s32.f32 	%r33, %f130;
	sub.f32 	%f17, %f116, %f115;
	sub.f32 	%f18, %f124, %f125;
	setp.gt.s32 	%p27, %r163, %r32;
	@%p27 bra 	$L__BB0_41;
	cvt.rmi.f32.f32 	%f132, %f15;
	cvt.rzi.s32.f32 	%r34, %f132;
	sub.s32 	%r141, %r34, %r33;
	add.s32 	%r142, %r141, 1;
	and.b32  	%r35, %r142, 3;
	setp.lt.s32 	%p28, %r33, 0;
	setp.ge.s32 	%p29, %r33, %r69;
	or.pred  	%p1, %p28, %p29;
	add.s32 	%r36, %r33, 1;
	cvt.rn.f32.u32 	%f133, %r36;
	setp.gt.f32 	%p30, %f15, %f133;
	selp.f32 	%f134, %f133, %f15, %p30;
	cvt.rn.f32.u32 	%f135, %r33;
	setp.lt.f32 	%p31, %f16, %f135;
	selp.f32 	%f136, %f135, %f16, %p31;
	sub.f32 	%f137, %f134, %f136;
	div.rn.f32 	%f19, %f137, %f18;
	mul.lo.s32 	%r37, %r33, %r68;
	setp.lt.s32 	%p32, %r33, -1;
	setp.ge.s32 	%p33, %r36, %r69;
	or.pred  	%p2, %p32, %p33;
	add.s32 	%r38, %r33, 2;
	cvt.rn.f32.u32 	%f138, %r38;
	setp.gt.f32 	%p34, %f15, %f138;
	selp.f32 	%f139, %f138, %f15, %p34;
	setp.lt.f32 	%p35, %f16, %f133;
	selp.f32 	%f140, %f133, %f16, %p35;
	sub.f32 	%f141, %f139, %f140;
	div.rn.f32 	%f20, %f141, %f18;
	add.s32 	%r39, %r37, %r68;
	setp.lt.s32 	%p36, %r38, 0;
	setp.ge.s32 	%p37, %r38, %r69;
	or.pred  	%p3, %p36, %p37;
	add.s32 	%r40, %r33, 3;
	cvt.rn.f32.u32 	%f142, %r40;
	setp.gt.f32 	%p38, %f15, %f142;
	selp.f32 	%f143, %f142, %f15, %p38;
	setp.lt.f32 	%p39, %f16, %f138;
	selp.f32 	%f144, %f138, %f16, %p39;
	sub.f32 	%f145, %f143, %f144;
	div.rn.f32 	%f21, %f145, %f18;
	add.s32 	%r41, %r39, %r68;
	shl.b32 	%r42, %r68, 2;
	mov.f32 	%f196, 0f00000000;
$L__BB0_19:
	mov.u32 	%r43, %r163;
	setp.lt.s32 	%p40, %r43, 0;
	setp.ge.s32 	%p41, %r43, %r68;
	or.pred  	%p42, %p40, %p41;
	@%p42 bra 	$L__BB0_40;
	setp.lt.s32 	%p43, %r34, %r33;
	add.s32 	%r143, %r43, 1;
	cvt.rn.f32.u32 	%f146, %r143;
	setp.gt.f32 	%p44, %f14, %f146;
	selp.f32 	%f147, %f146, %f14, %p44;
	cvt.rn.f32.u32 	%f148, %r43;
	setp.lt.f32 	%p45, %f13, %f148;
	selp.f32 	%f149, %f148, %f13, %p45;
	sub.f32 	%f150, %f147, %f149;
	div.rn.f32 	%f23, %f150, %f17;
	@%p43 bra 	$L__BB0_40;
	setp.eq.s32 	%p46, %r35, 0;
	mov.u32 	%r164, %r33;
	@%p46 bra 	$L__BB0_29;
	@%p1 bra 	$L__BB0_24;
	add.s32 	%r144, %r37, %r43;
	mul.wide.s32 	%rd38, %r144, 4;
	add.s64 	%rd39, %rd1, %rd38;
	ld.global.f32 	%f151, [%rd39];
	mul.f32 	%f152, %f23, %f151;
	fma.rn.f32 	%f196, %f19, %f152, %f196;
	st.global.f32 	[%rd3], %f196;
$L__BB0_24:
	setp.eq.s32 	%p47, %r35, 1;
	mov.u32 	%r164, %r36;
	@%p47 bra 	$L__BB0_29;
	@%p2 bra 	$L__BB0_27;
	add.s32 	%r145, %r39, %r43;
	mul.wide.s32 	%rd40, %r145, 4;
	add.s64 	%rd41, %rd1, %rd40;
	ld.global.f32 	%f153, [%rd41];
	mul.f32 	%f154, %f23, %f153;
	fma.rn.f32 	%f196, %f20, %f154, %f196;
	st.global.f32 	[%rd3], %f196;
$L__BB0_27:
	setp.eq.s32 	%p48, %r35, 2;
	or.pred  	%p49, %p48, %p3;
	selp.b32 	%r164, %r38, %r40, %p48;
	@%p49 bra 	$L__BB0_29;
	add.s32 	%r146, %r41, %r43;
	mul.wide.s32 	%rd42, %r146, 4;
	add.s64 	%rd43, %rd1, %rd42;
	ld.global.f32 	%f155, [%rd43];
	mul.f32 	%f156, %f23, %f155;
	fma.rn.f32 	%f196, %f21, %f156, %f196;
	st.global.f32 	[%rd3], %f196;
	mov.u32 	%r164, %r40;
$L__BB0_29:
	sub.s32 	%r147, %r34, %r33;
	setp.lt.u32 	%p50, %r147, 3;
	@%p50 bra 	$L__BB0_40;
	sub.s32 	%r170, %r164, %r34;
	add.s32 	%r169, %r164, 1;
	add.s32 	%r148, %r164, 3;
	mad.lo.s32 	%r168, %r68, %r148, %r43;
	add.s32 	%r149, %r164, 2;
	mad.lo.s32 	%r167, %r68, %r149, %r43;
	mul.lo.s32 	%r150, %r68, %r164;
	add.s32 	%r151, %r150, %r68;
	add.s32 	%r166, %r43, %r151;
	add.s32 	%r165, %r43, %r150;
$L__BB0_31:
	add.s32 	%r58, %r169, -1;
	setp.lt.s32 	%p51, %r58, 0;
	setp.ge.s32 	%p52, %r58, %r69;
	or.pred  	%p53, %p51, %p52;
	@%p53 bra 	$L__BB0_33;
	cvt.rn.f32.u32 	%f157, %r169;
	setp.gt.f32 	%p54, %f15, %f157;
	selp.f32 	%f158, %f157, %f15, %p54;
	cvt.rn.f32.u32 	%f159, %r58;
	setp.lt.f32 	%p55, %f16, %f159;
	selp.f32 	%f160, %f159, %f16, %p55;
	sub.f32 	%f161, %f158, %f160;
	div.rn.f32 	%f162, %f161, %f18;
	mul.wide.s32 	%rd44, %r165, 4;
	add.s64 	%rd45, %rd1, %rd44;
	ld.global.f32 	%f163, [%rd45];
	mul.f32 	%f164, %f23, %f163;
	fma.rn.f32 	%f196, %f162, %f164, %f196;
	st.global.f32 	[%rd3], %f196;
$L__BB0_33:
	setp.lt.s32 	%p56, %r169, 0;
	setp.ge.s32 	%p57, %r169, %r69;
	or.pred  	%p58, %p56, %p57;
	@%p58 bra 	$L__BB0_35;
	add.s32 	%r152, %r169, 1;
	cvt.rn.f32.u32 	%f165, %r152;
	setp.gt.f32 	%p59, %f15, %f165;
	selp.f32 	%f166, %f165, %f15, %p59;
	cvt.rn.f32.u32 	%f167, %r169;
	setp.lt.f32 	%p60, %f16, %f167;
	selp.f32 	%f168, %f167, %f16, %p60;
	sub.f32 	%f169, %f166, %f168;
	div.rn.f32 	%f170, %f169, %f18;
	mul.wide.s32 	%rd46, %r166, 4;
	add.s64 	%rd47, %rd1, %rd46;
	ld.global.f32 	%f171, [%rd47];
	mul.f32 	%f172, %f23, %f171;
	fma.rn.f32 	%f196, %f170, %f172, %f196;
	st.global.f32 	[%rd3], %f196;
$L__BB0_35:
	add.s32 	%r59, %r169, 1;
	setp.lt.s32 	%p61, %r59, 0;
	setp.ge.s32 	%p62, %r59, %r69;
	or.pred  	%p63, %p61, %p62;
	@%p63 bra 	$L__BB0_37;
	add.s32 	%r153, %r169, 2;
	cvt.rn.f32.u32 	%f173, %r153;
	setp.gt.f32 	%p64, %f15, %f173;
	selp.f32 	%f174, %f173, %f15, %p64;
	cvt.rn.f32.u32 	%f175, %r59;
	setp.lt.f32 	%p65, %f16, %f175;
	selp.f32 	%f176, %f175, %f16, %p65;
	sub.f32 	%f177, %f174, %f176;
	div.rn.f32 	%f178, %f177, %f18;
	mul.wide.s32 	%rd48, %r167, 4;
	add.s64 	%rd49, %rd1, %rd48;
	ld.global.f32 	%f179, [%rd49];
	mul.f32 	%f180, %f23, %f179;
	fma.rn.f32 	%f196, %f178, %f180, %f196;
	st.global.f32 	[%rd3], %f196;
$L__BB0_37:
	add.s32 	%r60, %r169, 2;
	setp.lt.s32 	%p66, %r60, 0;
	setp.ge.s32 	%p67, %r60, %r69;
	or.pred  	%p68, %p66, %p67;
	@%p68 bra 	$L__BB0_39;
	add.s32 	%r154, %r169, 3;
	cvt.rn.f32.u32 	%f181, %r154;
	setp.gt.f32 	%p69, %f15, %f181;
	selp.f32 	%f182, %f181, %f15, %p69;
	cvt.rn.f32.u32 	%f183, %r60;
	setp.lt.f32 	%p70, %f16, %f183;
	selp.f32 	%f184, %f183, %f16, %p70;
	sub.f32 	%f185, %f182, %f184;
	div.rn.f32 	%f186, %f185, %f18;
	mul.wide.s32 	%rd50, %r168, 4;
	add.s64 	%rd51, %rd1, %rd50;
	ld.global.f32 	%f187, [%rd51];
	mul.f32 	%f188, %f23, %f187;
	fma.rn.f32 	%f196, %f186, %f188, %f196;
	st.global.f32 	[%rd3], %f196;
$L__BB0_39:
	add.s32 	%r170, %r170, 4;
	add.s32 	%r169, %r169, 4;
	add.s32 	%r168, %r168, %r42;
	add.s32 	%r167, %r167, %r42;
	add.s32 	%r166, %r166, %r42;
	add.s32 	%r165, %r165, %r42;
	setp.ne.s32 	%p71, %r170, 1;
	@%p71 bra 	$L__BB0_31;
$L__BB0_40:
	add.s32 	%r163, %r43, 1;
	setp.ne.s32 	%p72, %r43, %r32;
	@%p72 bra 	$L__BB0_19;
$L__BB0_41:
	ret;

}


// ===== COMPILED SASS (sm_100) =====

	.target	sm_100

	.elftype	@"ET_EXEC"


//--------------------- .note.nv.tkinfo           --------------------------
	.section	.note.nv.tkinfo,"",@"SHT_NOTE"
	.sectionflags	@"SHF_NOTE_NV_TKINFO"
	.tkinfo
        /*0018*/ 	.word	0x00000002
        /*0030*/ 	.string	""
        /*0030*/ 	.string	"ptxas"
        /*0030*/ 	.string	"Cuda compilation tools, release 13.0, V13.0.88"
        /*0030*/ 	.string	"Build cuda_13.0.r13.0/compiler.36424714_0"
        /*0030*/ 	.string	"-arch sm_100 -m 64 "



//--------------------- .note.nv.cuinfo           --------------------------
	.section	.note.nv.cuinfo,"",@"SHT_NOTE"
	.sectionflags	@"SHF_NOTE_NV_CUINFO"
        /*0018*/ 	.short	0x0002
        /*001a*/ 	.short	0x0064
        /*001c*/ 	.short	0x0082
	.zero		2


//--------------------- .nv.info                  --------------------------
	.section	.nv.info,"",@"SHT_CUDA_INFO"
	.align	4


	//----- nvinfo : EIATTR_REGCOUNT
	.align		4
        /*0000*/ 	.byte	0x04, 0x2f
        /*0002*/ 	.short	(.L_2 - .L_1)
	.align		4
.L_1:
        /*0004*/ 	.word	index@(_Z21kernel_backprojectionPfS_ffffiffifiii)
        /*0008*/ 	.word	0x0000002a


	//----- nvinfo : EIATTR_FRAME_SIZE
	.align		4
.L_2:
        /*000c*/ 	.byte	0x04, 0x11
        /*000e*/ 	.short	(.L_4 - .L_3)
	.align		4
.L_3:
        /*0010*/ 	.word	index@($__internal_0_$__cuda_sm3x_div_rn_noftz_f32_slowpath)
        /*0014*/ 	.word	0x00000020


	//----- nvinfo : EIATTR_FRAME_SIZE
	.align		4
.L_4:
        /*0018*/ 	.byte	0x04, 0x11
        /*001a*/ 	.short	(.L_6 - .L_5)
	.align		4
.L_5:
        /*001c*/ 	.word	index@(_Z21kernel_backprojectionPfS_ffffiffifiii)
        /*0020*/ 	.word	0x00000020


	//----- nvinfo : EIATTR_MIN_STACK_SIZE
	.align		4
.L_6:
        /*0024*/ 	.byte	0x04, 0x12
        /*0026*/ 	.short	(.L_8 - .L_7)
	.align		4
.L_7:
        /*0028*/ 	.word	index@(_Z21kernel_backprojectionPfS_ffffiffifiii)
        /*002c*/ 	.word	0x00000020
.L_8:


//--------------------- .nv.compat                --------------------------
	.section	.nv.compat,"",@"SHT_CUDA_COMPAT_INFO"
	.align	4
        /*0000*/ 	.byte	0x02, 0x09, 0x00, 0x00, 0x02, 0x02, 0x01, 0x00, 0x02, 0x05, 0x05, 0x00, 0x03, 0x07, 0x01, 0x01
        /*0010*/ 	.byte	0x02, 0x03, 0x00, 0x00, 0x02, 0x06, 0x01, 0x00, 0x04, 0x0b, 0x08, 0x00, 0x01, 0x00, 0x00, 0x00
        /*0020*/ 	.byte	0x00, 0x00, 0x00, 0x00


//--------------------- .nv.info._Z21kernel_backprojectionPfS_ffffiffifiii --------------------------
	.section	.nv.info._Z21kernel_backprojectionPfS_ffffiffifiii,"",@"SHT_CUDA_INFO"
	.sectionflags	@""
	.align	4


	//----- nvinfo : EIATTR_CUDA_API_VERSION
	.align		4
        /*0000*/ 	.byte	0x04, 0x37
        /*0002*/ 	.short	(.L_10 - .L_9)
.L_9:
        /*0004*/ 	.word	0x00000082


	//----- nvinfo : EIATTR_KPARAM_INFO
	.align		4
.L_10:
        /*0008*/ 	.byte	0x04, 0x17
        /*000a*/ 	.short	(.L_12 - .L_11)
.L_11:
        /*000c*/ 	.word	0x00000000
        /*0010*/ 	.short	0x000d
        /*0012*/ 	.short	0x003c
        /*0014*/ 	.byte	0x00, 0xf0, 0x11, 0x00


	//----- nvinfo : EIATTR_KPARAM_INFO
	.align		4
.L_12:
        /*0018*/ 	.byte	0x04, 0x17
        /*001a*/ 	.short	(.L_14 - .L_13)
.L_13:
        /*001c*/ 	.word	0x00000000
        /*0020*/ 	.short	0x000c
        /*0022*/ 	.short	0x0038
        /*0024*/ 	.byte	0x00, 0xf0, 0x11, 0x00


	//----- nvinfo : EIATTR_KPARAM_INFO
	.align		4
.L_14:
        /*0028*/ 	.byte	0x04, 0x17
        /*002a*/ 	.short	(.L_16 - .L_15)
.L_15:
        /*002c*/ 	.word	0x00000000
        /*0030*/ 	.short	0x000b
        /*0032*/ 	.short	0x0034
        /*0034*/ 	.byte	0x00, 0xf0, 0x11, 0x00


	//----- nvinfo : EIATTR_KPARAM_INFO
	.align		4
.L_16:
        /*0038*/ 	.byte	0x04, 0x17
        /*003a*/ 	.short	(.L_18 - .L_17)
.L_17:
        /*003c*/ 	.word	0x00000000
        /*0040*/ 	.short	0x000a
        /*0042*/ 	.short	0x0030
        /*0044*/ 	.byte	0x00, 0xf0, 0x11, 0x00


	//----- nvinfo : EIATTR_KPARAM_INFO
	.align		4
.L_18:
        /*0048*/ 	.byte	0x04, 0x17
        /*004a*/ 	.short	(.L_20 - .L_19)
.L_19:
        /*004c*/ 	.word	0x00000000
        /*0050*/ 	.short	0x0009
        /*0052*/ 	.short	0x002c
        /*0054*/ 	.byte	0x00, 0xf0, 0x11, 0x00


	//----- nvinfo : EIATTR_KPARAM_INFO
	.align		4
.L_20:
        /*0058*/ 	.byte	0x04, 0x17
        /*005a*/ 	.short	(.L_22 - .L_21)
.L_21:
        /*005c*/ 	.word	0x00000000
        /*0060*/ 	.short	0x0008
        /*0062*/ 	.short	0x0028
        /*0064*/ 	.byte	0x00, 0xf0, 0x11, 0x00


	//----- nvinfo : EIATTR_KPARAM_INFO
	.align		4
.L_22:
        /*0068*/ 	.byte	0x04, 0x17
        /*006a*/ 	.short	(.L_24 - .L_23)
.L_23:
        /*006c*/ 	.word	0x00000000
        /*0070*/ 	.short	0x0007
        /*0072*/ 	.short	0x0024
        /*0074*/ 	.byte	0x00, 0xf0, 0x11, 0x00


	//----- nvinfo : EIATTR_KPARAM_INFO
	.align		4
.L_24:
        /*0078*/ 	.byte	0x04, 0x17
        /*007a*/ 	.short	(.L_26 - .L_25)
.L_25:
        /*007c*/ 	.word	0x00000000
        /*0080*/ 	.short	0x0006
        /*0082*/ 	.short	0x0020
        /*0084*/ 	.byte	0x00, 0xf0, 0x11, 0x00


	//----- nvinfo : EIATTR_KPARAM_INFO
	.align		4
.L_26:
        /*0088*/ 	.byte	0x04, 0x17
        /*008a*/ 	.short	(.L_28 - .L_27)
.L_27:
        /*008c*/ 	.word	0x00000000
        /*0090*/ 	.short	0x0005
        /*0092*/ 	.short	0x001c
        /*0094*/ 	.byte	0x00, 0xf0, 0x11, 0x00


	//----- nvinfo : EIATTR_KPARAM_INFO
	.align		4
.L_28:
        /*0098*/ 	.byte	0x04, 0x17
        /*009a*/ 	.short	(.L_30 - .L_29)
.L_29:
        /*009c*/ 	.word	0x00000000
        /*00a0*/ 	.short	0x0004
        /*00a2*/ 	.short	0x0018
        /*00a4*/ 	.byte	0x00, 0xf0, 0x11, 0x00


	//----- nvinfo : EIATTR_KPARAM_INFO
	.align		4
.L_30:
        /*00a8*/ 	.byte	0x04, 0x17
        /*00aa*/ 	.short	(.L_32 - .L_31)
.L_31:
        /*00ac*/ 	.word	0x00000000
        /*00b0*/ 	.short	0x0003
        /*00b2*/ 	.short	0x0014
        /*00b4*/ 	.byte	0x00, 0xf0, 0x11, 0x00


	//----- nvinfo : EIATTR_KPARAM_INFO
	.align		4
.L_32:
        /*00b8*/ 	.byte	0x04, 0x17
        /*00ba*/ 	.short	(.L_34 - .L_33)
.L_33:
        /*00bc*/ 	.word	0x00000000
        /*00c0*/ 	.short	0x0002
        /*00c2*/ 	.short	0x0010
        /*00c4*/ 	.byte	0x00, 0xf0, 0x11, 0x00


	//----- nvinfo : EIATTR_KPARAM_INFO
	.align		4
.L_34:
        /*00c8*/ 	.byte	0x04, 0x17
        /*00ca*/ 	.short	(.L_36 - .L_35)
.L_35:
        /*00cc*/ 	.word	0x00000000
        /*00d0*/ 	.short	0x0001
        /*00d2*/ 	.short	0x0008
        /*00d4*/ 	.byte	0x00, 0xf5, 0x21, 0x00


	//----- nvinfo : EIATTR_KPARAM_INFO
	.align		4
.L_36:
        /*00d8*/ 	.byte	0x04, 0x17
        /*00da*/ 	.short	(.L_38 - .L_37)
.L_37:
        /*00dc*/ 	.word	0x00000000
        /*00e0*/ 	.short	0x0000
        /*00e2*/ 	.short	0x0000
        /*00e4*/ 	.byte	0x00, 0xf5, 0x21, 0x00


	//----- nvinfo : EIATTR_SPARSE_MMA_MASK
	.align		4
.L_38:
        /*00e8*/ 	.byte	0x03, 0x50
        /*00ea*/ 	.short	0x0000


	//----- nvinfo : EIATTR_MAXREG_COUNT
	.align		4
        /*00ec*/ 	.byte	0x03, 0x1b
        /*00ee*/ 	.short	0x00ff


	//----- nvinfo : EIATTR_MERCURY_ISA_VERSION
	.align		4
        /*00f0*/ 	.byte	0x03, 0x5f
        /*00f2*/ 	.short	0x0101


	//----- nvinfo : EIATTR_VRC_CTA_INIT_COUNT
	.align		4
        /*00f4*/ 	.byte	0x02, 0x4a
	.zero		1
	.zero		1


	//----- nvinfo : EIATTR_EXIT_INSTR_OFFSETS
	.align		4
        /*00f8*/ 	.byte	0x04, 0x1c
        /*00fa*/ 	.short	(.L_40 - .L_39)


	//   ....[0]....
.L_39:
        /*00fc*/ 	.word	0x00000100


	//   ....[1]....
        /*0100*/ 	.word	0x00001680


	//   ....[2]....
        /*0104*/ 	.word	0x00002a50


	//----- nvinfo : EIATTR_CRS_STACK_SIZE
	.align		4
.L_40:
        /*0108*/ 	.byte	0x04, 0x1e
        /*010a*/ 	.short	(.L_42 - .L_41)
.L_41:
        /*010c*/ 	.word	0x00000000


	//----- nvinfo : EIATTR_CBANK_PARAM_SIZE
	.align		4
.L_42:
        /*0110*/ 	.byte	0x03, 0x19
        /*0112*/ 	.short	0x0040


	//----- nvinfo : EIATTR_PARAM_CBANK
	.align		4
        /*0114*/ 	.byte	0x04, 0x0a
        /*0116*/ 	.short	(.L_44 - .L_43)
	.align		4
.L_43:
        /*0118*/ 	.word	index@(.nv.constant0._Z21kernel_backprojectionPfS_ffffiffifiii)
        /*011c*/ 	.short	0x0380
        /*011e*/ 	.short	0x0040


	//----- nvinfo : EIATTR_SW_WAR
	.align		4
.L_44:
        /*0120*/ 	.byte	0x04, 0x36
        /*0122*/ 	.short	(.L_46 - .L_45)
.L_45:
        /*0124*/ 	.word	0x00000008
.L_46:


//--------------------- .nv.callgraph             --------------------------
	.section	.nv.callgraph,"",@"SHT_CUDA_CALLGRAPH"
	.align	4
	.sectionentsize	8
	.align		4
        /*0000*/ 	.word	0x00000000
	.align		4
        /*0004*/ 	.word	0xffffffff
	.align		4
        /*0008*/ 	.word	0x00000000
	.align		4
        /*000c*/ 	.word	0xfffffffe
	.align		4
        /*0010*/ 	.word	0x00000000
	.align		4
        /*0014*/ 	.word	0xfffffffd
	.align		4
        /*0018*/ 	.word	0x00000000
	.align		4
        /*001c*/ 	.word	0xfffffffc


//--------------------- .nv.constant4             --------------------------
	.section	.nv.constant4,"a",@progbits
	.align	8
	.align		8
.nv.constant4:
        /*0000*/ 	.dword	__cudart_i2opi_f


//--------------------- .text._Z21kernel_backprojectionPfS_ffffiffifiii --------------------------
	.section	.text._Z21kernel_backprojectionPfS_ffffiffifiii,"ax",@progbits
	.align	128
        .global         _Z21kernel_backprojectionPfS_ffffiffifiii
        .type           _Z21kernel_backprojectionPfS_ffffiffifiii,@function
        .size           _Z21kernel_backprojectionPfS_ffffiffifiii,(.L_x_64 - _Z21kernel_backprojectionPfS_ffffiffifiii)
        .other          _Z21kernel_backprojectionPfS_ffffiffifiii,@"STO_CUDA_ENTRY STV_DEFAULT"
_Z21kernel_backprojectionPfS_ffffiffifiii:
.text._Z21kernel_backprojectionPfS_ffffiffifiii:
[----:B------:R-:W0:Y:S01]  /*0000*/  LDC R1, c[0x0][0x37c] ;  /* 0x0000df00ff017b82 */ /* 0x000e220000000800 */
[----:B------:R-:W1:Y:S01]  /*0010*/  S2R R2, SR_CTAID.Y ;  /* 0x0000000000027919 */ /* 0x000e620000002600 */
[----:B------:R-:W2:Y:S01]  /*0020*/  LDCU.64 UR4, c[0x0][0x3b8] ;  /* 0x00007700ff0477ac */ /* 0x000ea20008000a00 */
[----:B0-----:R-:W-:Y:S01]  /*0030*/  VIADD R1, R1, 0xffffffe0 ;  /* 0xffffffe001017836 */ /* 0x001fe20000000000 */
[----:B------:R-:W1:Y:S01]  /*0040*/  S2R R5, SR_TID.Y ;  /* 0x0000000000057919 */ /* 0x000e620000002200 */
[----:B------:R-:W0:Y:S01]  /*0050*/  LDCU UR7, c[0x0][0x3b4] ;  /* 0x00007680ff0777ac */ /* 0x000e220008000800 */
[----:B------:R-:W3:Y:S01]  /*0060*/  S2R R0, SR_CTAID.X ;  /* 0x0000000000007919 */ /* 0x000ee20000002500 */
[----:B------:R-:W3:Y:S01]  /*0070*/  S2R R3, SR_TID.X ;  /* 0x0000000000037919 */ /* 0x000ee20000002100 */
[----:B------:R-:W4:Y:S01]  /*0080*/  S2R R4, SR_CTAID.Z ;  /* 0x0000000000047919 */ /* 0x000f220000002700 */
[----:B------:R-:W4:Y:S01]  /*0090*/  S2R R7, SR_TID.Z ;  /* 0x0000000000077919 */ /* 0x000f220000002300 */
[----:B-1----:R-:W-:-:S05]  /*00a0*/  IMAD R2, R2, 0x10, R5 ;  /* 0x0000001002027824 */ /* 0x002fca00078e0205 */
[----:B--2---:R-:W-:Y:S02]  /*00b0*/  ISETP.GE.AND P0, PT, R2, UR4, PT ;  /* 0x0000000402007c0c */ /* 0x004fe4000bf06270 */
[----:B---3--:R-:W-:-:S04]  /*00c0*/  LEA R0, R0, R3, 0x4 ;  /* 0x0000000300007211 */ /* 0x008fc800078e20ff */
[----:B0-----:R-:W-:Y:S01]  /*00d0*/  ISETP.GE.OR P0, PT, R0, UR7, P0 ;  /* 0x0000000700007c0c */ /* 0x001fe20008706670 */
[----:B----4-:R-:W-:-:S05]  /*00e0*/  IMAD R3, R4, 0x4, R7 ;  /* 0x0000000404037824 */ /* 0x010fca00078e0207 */
[----:B------:R-:W-:-:S13]  /*00f0*/  ISETP.GE.OR P0, PT, R3, UR5, P0 ;  /* 0x0000000503007c0c */ /* 0x000fda0008706670 */
[----:B------:R-:W-:Y:S05]  /*0100*/  @P0 EXIT ;  /* 0x000000000000094d */ /* 0x000fea0003800000 */
[----:B------:R-:W0:Y:S01]  /*0110*/  LDC R13, c[0x0][0x390] ;  /* 0x0000e400ff0d7b82 */ /* 0x000e220000000800 */
[----:B------:R-:W1:Y:S01]  /*0120*/  LDCU.64 UR8, c[0x0][0x358] ;  /* 0x00006b00ff0877ac */ /* 0x000e620008000a00 */
[----:B------:R-:W-:Y:S01]  /*0130*/  IMAD R5, R3, UR4, R2 ;  /* 0x0000000403057c24 */ /* 0x000fe2000f8e0202 */
[----:B------:R-:W-:Y:S01]  /*0140*/  I2FP.F32.U32 R3, R3 ;  /* 0x0000000300037245 */ /* 0x000fe20000201000 */
[----:B------:R-:W-:Y:S02]  /*0150*/  USHF.R.U32.HI UR6, URZ, 0x1, UR5 ;  /* 0x00000001ff067899 */ /* 0x000fe40008011605 */
[----:B------:R-:W-:Y:S01]  /*0160*/  IMAD R5, R5, UR7, R0 ;  /* 0x0000000705057c24 */ /* 0x000fe2000f8e0200 */
[----:B------:R-:W-:Y:S01]  /*0170*/  USHF.R.U32.HI UR5, URZ, 0x1, UR4 ;  /* 0x00000001ff057899 */ /* 0x000fe20008011604 */
[----:B------:R-:W2:Y:S01]  /*0180*/  LDC.64 R22, c[0x0][0x380] ;  /* 0x0000e000ff167b82 */ /* 0x000ea20000000a00 */
[----:B------:R-:W-:Y:S01]  /*0190*/  ULEA.HI UR4, UR7, UR7, URZ, 0x1 ;  /* 0x0000000707047291 */ /* 0x000fe2000f8f08ff */
[----:B------:R-:W-:Y:S01]  /*01a0*/  I2FP.F32.S32 R0, R0 ;  /* 0x0000000000007245 */ /* 0x000fe20000201400 */
[----:B------:R-:W-:Y:S01]  /*01b0*/  FADD R10, R3, 0.5 ;  /* 0x3f000000030a7421 */ /* 0x000fe20000000000 */
[----:B------:R-:W-:Y:S01]  /*01c0*/  I2FP.F32.U32 R2, R2 ;  /* 0x0000000200027245 */ /* 0x000fe20000201000 */
[----:B------:R-:W-:Y:S01]  /*01d0*/  USHF.R.S32.HI UR4, URZ, 0x1, UR4 ;  /* 0x00000001ff047899 */ /* 0x000fe20008011404 */
[----:B------:R-:W-:Y:S01]  /*01e0*/  I2FP.F32.U32 R3, UR5 ;  /* 0x0000000500037c45 */ /* 0x000fe20008201000 */
[----:B------:R-:W-:-:S02]  /*01f0*/  FADD R0, R0, 0.5 ;  /* 0x3f00000000007421 */ /* 0x000fc40000000000 */
[----:B------:R-:W-:Y:S02]  /*0200*/  FADD R2, R2, 0.5 ;  /* 0x3f00000002027421 */ /* 0x000fe40000000000 */
[----:B------:R-:W-:Y:S02]  /*0210*/  I2FP.F32.S32 R11, UR4 ;  /* 0x00000004000b7c45 */ /* 0x000fe40008201400 */
[----:B------:R-:W-:Y:S01]  /*0220*/  FADD R12, R2, -R3 ;  /* 0x80000003020c7221 */ /* 0x000fe20000000000 */
[C---:B0-----:R-:W-:Y:S01]  /*0230*/  FMUL R4, R13.reuse, 0.63661974668502807617 ;  /* 0x3f22f9830d047820 */ /* 0x041fe20000400000 */
[----:B------:R-:W-:Y:S01]  /*0240*/  FSETP.GE.AND P0, PT, |R13|, 105615, PT ;  /* 0x47ce47800d00780b */ /* 0x000fe20003f06200 */
[----:B------:R-:W-:Y:S02]  /*0250*/  FADD R11, R0, -R11 ;  /* 0x8000000b000b7221 */ /* 0x000fe40000000000 */
[----:B------:R-:W0:Y:S01]  /*0260*/  F2I.NTZ R9, R4 ;  /* 0x0000000400097305 */ /* 0x000e220000203100 */
[----:B--2---:R-:W-:-:S05]  /*0270*/  IMAD.WIDE R22, R5, 0x4, R22 ;  /* 0x0000000405167825 */ /* 0x004fca00078e0216 */
[----:B-1----:R1:W-:Y:S01]  /*0280*/  STG.E desc[UR8][R22.64], RZ ;  /* 0x000000ff16007986 */ /* 0x0023e2000c101908 */
[----:B0-----:R-:W-:Y:S01]  /*0290*/  I2FP.F32.S32 R8, R9 ;  /* 0x0000000900087245 */ /* 0x001fe20000201400 */
[----:B------:R-:W-:-:S04]  /*02a0*/  IMAD.MOV.U32 R14, RZ, RZ, R9 ;  /* 0x000000ffff0e7224 */ /* 0x000fc800078e0009 */
[----:B------:R-:W-:-:S04]  /*02b0*/  FFMA R5, R8, -1.5707962512969970703, R13 ;  /* 0xbfc90fda08057823 */ /* 0x000fc8000000000d */
[----:B------:R-:W-:Y:S01]  /*02c0*/  FFMA R7, R8, -7.5497894158615963534e-08, R5 ;  /* 0xb3a2216808077823 */ /* 0x000fe20000000005 */
[----:B------:R-:W-:-:S03]  /*02d0*/  I2FP.F32.U32 R5, UR6 ;  /* 0x0000000600057c45 */ /* 0x000fc60008201000 */
[----:B------:R-:W-:Y:S02]  /*02e0*/  FFMA R8, R8, -5.3903029534742383927e-15, R7 ;  /* 0xa7c234c508087823 */ /* 0x000fe40000000007 */
[----:B------:R-:W-:-:S03]  /*02f0*/  FADD R10, R10, -R5 ;  /* 0x800000050a0a7221 */ /* 0x000fc60000000000 */
[----:B------:R-:W-:Y:S01]  /*0300*/  MOV R0, R8 ;  /* 0x0000000800007202 */ /* 0x000fe20000000f00 */
[----:B-1----:R-:W-:Y:S06]  /*0310*/  @!P0 BRA `(.L_x_0) ;  /* 0x0000000000dc8947 */ /* 0x002fec0003800000 */
[----:B------:R-:W-:-:S13]  /*0320*/  FSETP.NEU.AND P1, PT, |R13|, +INF , PT ;  /* 0x7f8000000d00780b */ /* 0x000fda0003f2d200 */
[----:B------:R-:W-:Y:S01]  /*0330*/  @!P1 FMUL R0, RZ, R13 ;  /* 0x0000000dff009220 */ /* 0x000fe20000400000 */
[----:B------:R-:W-:Y:S01]  /*0340*/  @!P1 IMAD.MOV.U32 R9, RZ, RZ, RZ ;  /* 0x000000ffff099224 */ /* 0x000fe200078e00ff */
[----:B------:R-:W-:Y:S06]  /*0350*/  @!P1 BRA `(.L_x_0) ;  /* 0x0000000000cc9947 */ /* 0x000fec0003800000 */
[----:B------:R-:W-:Y:S02]  /*0360*/  IMAD.SHL.U32 R2, R13, 0x100, RZ ;  /* 0x000001000d027824 */ /* 0x000fe400078e00ff */
[----:B------:R-:W-:Y:S02]  /*0370*/  HFMA2 R4, -RZ, RZ, 0, 0 ;  /* 0x00000000ff047431 */ /* 0x000fe400000001ff */
[----:B------:R-:W-:Y:S01]  /*0380*/  IMAD.MOV.U32 R15, RZ, RZ, RZ ;  /* 0x000000ffff0f7224 */ /* 0x000fe200078e00ff */
[----:B------:R-:W0:Y:S01]  /*0390*/  LDCU.64 UR6, c[0x4][URZ] ;  /* 0x01000000ff0677ac */ /* 0x000e220008000a00 */
[----:B------:R-:W-:Y:S01]  /*03a0*/  IMAD.MOV.U32 R0, RZ, RZ, R1 ;  /* 0x000000ffff007224 */ /* 0x000fe200078e0001 */
[----:B------:R-:W-:Y:S01]  /*03b0*/  LOP3.LUT R5, R2, 0x80000000, RZ, 0xfc, !PT ;  /* 0x8000000002057812 */ /* 0x000fe200078efcff */
[----:B------:R-:W-:-:S06]  /*03c0*/  UMOV UR4, URZ ;  /* 0x000000ff00047c82 */ /* 0x000fcc0008000000 */
.L_x_1:
[----:B0-----:R-:W-:Y:S01]  /*03d0*/  MOV R6, UR6 ;  /* 0x0000000600067c02 */ /* 0x001fe20008000f00 */
[----:B------:R-:W-:-:S05]  /*03e0*/  IMAD.U32 R7, RZ, RZ, UR7 ;  /* 0x00000007ff077e24 */ /* 0x000fca000f8e00ff */
[----:B------:R-:W2:Y:S01]  /*03f0*/  LDG.E.CONSTANT R2, desc[UR8][R6.64] ;  /* 0x0000000806027981 */ /* 0x000ea2000c1e9900 */
[----:B------:R-:W-:Y:S02]  /*0400*/  UIADD3 UR6, UP0, UPT, UR6, 0x4, URZ ;  /* 0x0000000406067890 */ /* 0x000fe4000ff1e0ff */
[----:B------:R-:W-:Y:S02]  /*0410*/  UIADD3 UR4, UPT, UPT, UR4, 0x1, URZ ;  /* 0x0000000104047890 */ /* 0x000fe4000fffe0ff */
[----:B------:R-:W-:Y:S02]  /*0420*/  UIADD3.X UR7, UPT, UPT, URZ, UR7, URZ, UP0, !UPT ;  /* 0x00000007ff077290 */ /* 0x000fe400087fe4ff */
[----:B------:R-:W-:Y:S01]  /*0430*/  UISETP.NE.AND UP0, UPT, UR4, 0x6, UPT ;  /* 0x000000060400788c */ /* 0x000fe2000bf05270 */
[----:B--2---:R-:W-:-:S03]  /*0440*/  IMAD.WIDE.U32 R2, R2, R5, RZ ;  /* 0x0000000502027225 */ /* 0x004fc600078e00ff */
[----:B------:R-:W-:-:S05]  /*0450*/  IADD3 R9, P1, PT, R2, R4, RZ ;  /* 0x0000000402097210 */ /* 0x000fca0007f3e0ff */
[----:B------:R0:W-:Y:S01]  /*0460*/  STL [R0], R9 ;  /* 0x0000000900007387 */ /* 0x0001e20000100800 */
[----:B------:R-:W-:Y:S01]  /*0470*/  IMAD.X R4, R3, 0x1, R15, P1 ;  /* 0x0000000103047824 */ /* 0x000fe200008e060f */
[----:B0-----:R-:W-:Y:S01]  /*0480*/  IADD3 R0, PT, PT, R0, 0x4, RZ ;  /* 0x0000000400007810 */ /* 0x001fe20007ffe0ff */
[----:B------:R-:W-:Y:S06]  /*0490*/  BRA.U UP0, `(.L_x_1) ;  /* 0xfffffffd00cc7547 */ /* 0x000fec000b83ffff */
[----:B------:R-:W-:Y:S01]  /*04a0*/  SHF.R.U32.HI R6, RZ, 0x17, R13 ;  /* 0x00000017ff067819 */ /* 0x000fe2000001160d */
[----:B------:R0:W-:Y:S03]  /*04b0*/  STL [R1+0x18], R4 ;  /* 0x0000180401007387 */ /* 0x0001e60000100800 */
[C---:B------:R-:W-:Y:S02]  /*04c0*/  LOP3.LUT R0, R6.reuse, 0xe0, RZ, 0xc0, !PT ;  /* 0x000000e006007812 */ /* 0x040fe400078ec0ff */
[----:B------:R-:W-:-:S03]  /*04d0*/  LOP3.LUT P1, RZ, R6, 0x1f, RZ, 0xc0, !PT ;  /* 0x0000001f06ff7812 */ /* 0x000fc6000782c0ff */
[----:B------:R-:W-:-:S05]  /*04e0*/  VIADD R0, R0, 0xffffff80 ;  /* 0xffffff8000007836 */ /* 0x000fca0000000000 */
[----:B------:R-:W-:-:S05]  /*04f0*/  SHF.R.U32.HI R0, RZ, 0x5, R0 ;  /* 0x00000005ff007819 */ /* 0x000fca0000011600 */
[----:B------:R-:W-:-:S05]  /*0500*/  IMAD R9, R0, -0x4, R1 ;  /* 0xfffffffc00097824 */ /* 0x000fca00078e0201 */
[----:B------:R-:W2:Y:S04]  /*0510*/  LDL R3, [R9+0x18] ;  /* 0x0000180009037983 */ /* 0x000ea80000100800 */
[----:B------:R-:W2:Y:S04]  /*0520*/  LDL R2, [R9+0x14] ;  /* 0x0000140009027983 */ /* 0x000ea80000100800 */
[----:B------:R-:W3:Y:S01]  /*0530*/  @P1 LDL R5, [R9+0x10] ;  /* 0x0000100009051983 */ /* 0x000ee20000100800 */
[----:B------:R-:W-:Y:S01]  /*0540*/  LOP3.LUT R0, R6, 0x1f, RZ, 0xc0, !PT ;  /* 0x0000001f06007812 */ /* 0x000fe200078ec0ff */
[----:B------:R-:W-:Y:S01]  /*0550*/  UMOV UR4, 0x54442d19 ;  /* 0x54442d1900047882 */ /* 0x000fe20000000000 */
[----:B------:R-:W-:-:S02]  /*0560*/  UMOV UR5, 0x3bf921fb ;  /* 0x3bf921fb00057882 */ /* 0x000fc40000000000 */
[-C--:B--2---:R-:W-:Y:S02]  /*0570*/  @P1 SHF.L.W.U32.HI R3, R2, R0.reuse, R3 ;  /* 0x0000000002031219 */ /* 0x084fe40000010e03 */
[----:B---3--:R-:W-:Y:S02]  /*0580*/  @P1 SHF.L.W.U32.HI R2, R5, R0, R2 ;  /* 0x0000000005021219 */ /* 0x008fe40000010e02 */
[----:B------:R-:W-:Y:S02]  /*0590*/  ISETP.GE.AND P1, PT, R13, RZ, PT ;  /* 0x000000ff0d00720c */ /* 0x000fe40003f26270 */
[C-C-:B------:R-:W-:Y:S01]  /*05a0*/  SHF.L.W.U32.HI R0, R2.reuse, 0x2, R3.reuse ;  /* 0x0000000202007819 */ /* 0x140fe20000010e03 */
[----:B------:R-:W-:Y:S01]  /*05b0*/  IMAD.SHL.U32 R2, R2, 0x4, RZ ;  /* 0x0000000402027824 */ /* 0x000fe200078e00ff */
[----:B------:R-:W-:Y:S02]  /*05c0*/  SHF.R.U32.HI R3, RZ, 0x1e, R3 ;  /* 0x0000001eff037819 */ /* 0x000fe40000011603 */
[----:B------:R-:W-:-:S02]  /*05d0*/  SHF.R.S32.HI R5, RZ, 0x1f, R0 ;  /* 0x0000001fff057819 */ /* 0x000fc40000011400 */
[C---:B------:R-:W-:Y:S02]  /*05e0*/  LEA.HI R9, R0.reuse, R3, RZ, 0x1 ;  /* 0x0000000300097211 */ /* 0x040fe400078f08ff */
[C---:B------:R-:W-:Y:S02]  /*05f0*/  LOP3.LUT R6, R5.reuse, R2, RZ, 0x3c, !PT ;  /* 0x0000000205067212 */ /* 0x040fe400078e3cff */
[----:B------:R-:W-:Y:S02]  /*0600*/  LOP3.LUT R7, R5, R0, RZ, 0x3c, !PT ;  /* 0x0000000005077212 */ /* 0x000fe400078e3cff */
[----:B------:R-:W-:Y:S02]  /*0610*/  LOP3.LUT R2, R0, R13, RZ, 0x3c, !PT ;  /* 0x0000000d00027212 */ /* 0x000fe400078e3cff */
[----:B------:R-:W-:Y:S02]  /*0620*/  IADD3 R0, PT, PT, -R9, RZ, RZ ;  /* 0x000000ff09007210 */ /* 0x000fe40007ffe1ff */
[----:B------:R-:W0:Y:S01]  /*0630*/  I2F.F64.S64 R6, R6 ;  /* 0x0000000600067312 */ /* 0x000e220000301c00 */
[----:B------:R-:W-:-:S02]  /*0640*/  ISETP.GE.AND P2, PT, R2, RZ, PT ;  /* 0x000000ff0200720c */ /* 0x000fc40003f46270 */
[----:B------:R-:W-:Y:S01]  /*0650*/  @!P1 IMAD.MOV.U32 R9, RZ, RZ, R0 ;  /* 0x000000ffff099224 */ /* 0x000fe200078e0000 */
[----:B0-----:R-:W-:-:S10]  /*0660*/  DMUL R4, R6, UR4 ;  /* 0x0000000406047c28 */ /* 0x001fd40008000000 */
[----:B------:R-:W0:Y:S02]  /*0670*/  F2F.F32.F64 R4, R4 ;  /* 0x0000000400047310 */ /* 0x000e240000301000 */
[----:B0-----:R-:W-:-:S07]  /*0680*/  FSEL R0, -R4, R4, !P2 ;  /* 0x0000000404007208 */ /* 0x001fce0005000100 */
.L_x_0:
[----:B------:R-:W-:Y:S02]  /*0690*/  IMAD.MOV.U32 R15, RZ, RZ, 0x37cbac00 ;  /* 0x37cbac00ff0f7424 */ /* 0x000fe400078e00ff */
[----:B------:R-:W-:Y:S01]  /*06a0*/  FMUL R2, R0, R0 ;  /* 0x0000000000027220 */ /* 0x000fe20000400000 */
[C---:B------:R-:W-:Y:S01]  /*06b0*/  LOP3.LUT R4, R9.reuse, 0x1, RZ, 0xc0, !PT ;  /* 0x0000000109047812 */ /* 0x040fe200078ec0ff */
[----:B------:R-:W-:Y:S01]  /*06c0*/  IMAD.MOV.U32 R5, RZ, RZ, 0x3e2aaaa8 ;  /* 0x3e2aaaa8ff057424 */ /* 0x000fe200078e00ff */
[----:B------:R-:W-:Y:S01]  /*06d0*/  MOV R7, 0x3c0885e4 ;  /* 0x3c0885e400077802 */ /* 0x000fe20000000f00 */
[----:B------:R-:W-:Y:S01]  /*06e0*/  FFMA R3, R2, R15, -0.0013887860113754868507 ;  /* 0xbab607ed02037423 */ /* 0x000fe2000000000f */
[----:B------:R-:W-:Y:S01]  /*06f0*/  ISETP.NE.U32.AND P1, PT, R4, 0x1, PT ;  /* 0x000000010400780c */ /* 0x000fe20003f25070 */
[----:B------:R-:W-:-:S03]  /*0700*/  VIADD R4, R9, 0x1 ;  /* 0x0000000109047836 */ /* 0x000fc60000000000 */
[----:B------:R-:W-:Y:S02]  /*0710*/  FSEL R3, R3, -0.00019574658654164522886, P1 ;  /* 0xb94d415303037808 */ /* 0x000fe40000800000 */
[----:B------:R-:W-:Y:S02]  /*0720*/  FSEL R9, R7, 0.041666727513074874878, !P1 ;  /* 0x3d2aaabb07097808 */ /* 0x000fe40004800000 */
[----:B------:R-:W-:Y:S02]  /*0730*/  LOP3.LUT P2, RZ, R4, 0x2, RZ, 0xc0, !PT ;  /* 0x0000000204ff7812 */ /* 0x000fe4000784c0ff */
[----:B------:R-:W-:Y:S01]  /*0740*/  FSEL R0, R0, 1, !P1 ;  /* 0x3f80000000007808 */ /* 0x000fe20004800000 */
[----:B------:R-:W-:Y:S01]  /*0750*/  FFMA R9, R2, R3, R9 ;  /* 0x0000000302097223 */ /* 0x000fe20000000009 */
[----:B------:R-:W-:-:S03]  /*0760*/  FSEL R4, -R5, -0.4999999701976776123, !P1 ;  /* 0xbeffffff05047808 */ /* 0x000fc60004800100 */
[C---:B------:R-:W-:Y:S02]  /*0770*/  FFMA R3, R2.reuse, R0, RZ ;  /* 0x0000000002037223 */ /* 0x040fe400000000ff */
[----:B------:R-:W-:-:S04]  /*0780*/  FFMA R4, R2, R9, R4 ;  /* 0x0000000902047223 */ /* 0x000fc80000000004 */
[----:B------:R-:W-:-:S04]  /*0790*/  FFMA R16, R3, R4, R0 ;  /* 0x0000000403107223 */ /* 0x000fc80000000000 */
[----:B------:R-:W-:Y:S01]  /*07a0*/  @P2 FADD R16, RZ, -R16 ;  /* 0x80000010ff102221 */ /* 0x000fe20000000000 */
[----:B------:R-:W-:Y:S06]  /*07b0*/  @!P0 BRA `(.L_x_2) ;  /* 0x0000000000cc8947 */ /* 0x000fec0003800000 */
[----:B------:R-:W-:-:S13]  /*07c0*/  FSETP.NEU.AND P0, PT, |R13|, +INF , PT ;  /* 0x7f8000000d00780b */ /* 0x000fda0003f0d200 */
[----:B------:R-:W-:Y:S01]  /*07d0*/  @!P0 FMUL R8, RZ, R13 ;  /* 0x0000000dff088220 */ /* 0x000fe20000400000 */
[----:B------:R-:W-:Y:S01]  /*07e0*/  @!P0 MOV R14, RZ ;  /* 0x000000ff000e8202 */ /* 0x000fe20000000f00 */
[----:B------:R-:W-:Y:S06]  /*07f0*/  @!P0 BRA `(.L_x_2) ;  /* 0x0000000000bc8947 */ /* 0x000fec0003800000 */
[----:B------:R-:W0:Y:S01]  /*0800*/  LDC.64 R18, c[0x4][RZ] ;  /* 0x01000000ff127b82 */ /* 0x000e220000000a00 */
[----:B------:R-:W-:Y:S02]  /*0810*/  IMAD.SHL.U32 R2, R13, 0x100, RZ ;  /* 0x000001000d027824 */ /* 0x000fe400078e00ff */
[----:B------:R-:W-:Y:S02]  /*0820*/  HFMA2 R21, -RZ, RZ, 0, 0 ;  /* 0x00000000ff157431 */ /* 0x000fe400000001ff */
[----:B------:R-:W-:Y:S02]  /*0830*/  IMAD.MOV.U32 R6, RZ, RZ, RZ ;  /* 0x000000ffff067224 */ /* 0x000fe400078e00ff */
[----:B------:R-:W-:Y:S01]  /*0840*/  IMAD.MOV.U32 R0, RZ, RZ, RZ ;  /* 0x000000ffff007224 */ /* 0x000fe200078e00ff */
[----:B------:R-:W-:-:S07]  /*0850*/  LOP3.LUT R25, R2, 0x80000000, RZ, 0xfc, !PT ;  /* 0x8000000002197812 */ /* 0x000fce00078efcff */
.L_x_3:
[----:B0-----:R-:W-:-:S06]  /*0860*/  IMAD.WIDE.U32 R2, R0, 0x4, R18 ;  /* 0x0000000400027825 */ /* 0x001fcc00078e0012 */
[----:B------:R-:W2:Y:S01]  /*0870*/  LDG.E.CONSTANT R2, desc[UR8][R2.64] ;  /* 0x0000000802027981 */ /* 0x000ea2000c1e9900 */
[C---:B-1----:R-:W-:Y:S01]  /*0880*/  IMAD R4, R0.reuse, 0x4, R1 ;  /* 0x0000000400047824 */ /* 0x042fe200078e0201 */
[----:B------:R-:W-:-:S04]  /*0890*/  IADD3 R0, PT, PT, R0, 0x1, RZ ;  /* 0x0000000100007810 */ /* 0x000fc80007ffe0ff */
[----:B------:R-:W-:Y:S01]  /*08a0*/  ISETP.NE.AND P0, PT, R0, 0x6, PT ;  /* 0x000000060000780c */ /* 0x000fe20003f05270 */
[----:B--2---:R-:W-:-:S03]  /*08b0*/  IMAD.WIDE.U32 R8, R2, R25, RZ ;  /* 0x0000001902087225 */ /* 0x004fc600078e00ff */
[----:B------:R-:W-:-:S05]  /*08c0*/  IADD3 R17, P1, PT, R8, R6, RZ ;  /* 0x0000000608117210 */ /* 0x000fca0007f3e0ff */
[----:B------:R1:W-:Y:S01]  /*08d0*/  STL [R4], R17 ;  /* 0x0000001104007387 */ /* 0x0003e20000100800 */
[----:B------:R-:W-:-:S03]  /*08e0*/  IMAD.X R6, R9, 0x1, R21, P1 ;  /* 0x0000000109067824 */ /* 0x000fc600008e0615 */
[----:B------:R-:W-:Y:S05]  /*08f0*/  @P0 BRA `(.L_x_3) ;  /* 0xfffffffc00d80947 */ /* 0x000fea000383ffff */
[----:B-1----:R-:W-:Y:S01]  /*0900*/  SHF.R.U32.HI R4, RZ, 0x17, R13 ;  /* 0x00000017ff047819 */ /* 0x002fe2000001160d */
        /* <DEDUP_REMOVED lines=11> */
[----:B------:R-:W-:Y:S01]  /*09c0*/  UMOV UR5, 0x3bf921fb ;  /* 0x3bf921fb00057882 */ /* 0x000fe20000000000 */
[----:B------:R-:W-:-:S02]  /*09d0*/  ISETP.GE.AND P1, PT, R13, RZ, PT ;  /* 0x000000ff0d00720c */ /* 0x000fc40003f26270 */
[-C--:B--2---:R-:W-:Y:S02]  /*09e0*/  @P0 SHF.L.W.U32.HI R0, R3, R4.reuse, R0 ;  /* 0x0000000403000219 */ /* 0x084fe40000010e00 */
[----:B---3--:R-:W-:-:S04]  /*09f0*/  @P0 SHF.L.W.U32.HI R3, R2, R4, R3 ;  /* 0x0000000402030219 */ /* 0x008fc80000010e03 */
[C---:B------:R-:W-:Y:S02]  /*0a00*/  SHF.L.W.U32.HI R2, R3.reuse, 0x2, R0 ;  /* 0x0000000203027819 */ /* 0x040fe40000010e00 */
[----:B------:R-:W-:Y:S02]  /*0a10*/  SHF.L.U32 R3, R3, 0x2, RZ ;  /* 0x0000000203037819 */ /* 0x000fe400000006ff */
[----:B------:R-:W-:Y:S02]  /*0a20*/  SHF.R.S32.HI R4, RZ, 0x1f, R2 ;  /* 0x0000001fff047819 */ /* 0x000fe40000011402 */
[----:B------:R-:W-:Y:S02]  /*0a30*/  LOP3.LUT R13, R2, R13, RZ, 0x3c, !PT ;  /* 0x0000000d020d7212 */ /* 0x000fe400078e3cff */
[C---:B------:R-:W-:Y:S02]  /*0a40*/  LOP3.LUT R8, R4.reuse, R3, RZ, 0x3c, !PT ;  /* 0x0000000304087212 */ /* 0x040fe400078e3cff */
[----:B------:R-:W-:-:S02]  /*0a50*/  LOP3.LUT R9, R4, R2, RZ, 0x3c, !PT ;  /* 0x0000000204097212 */ /* 0x000fc400078e3cff */
[----:B------:R-:W-:Y:S02]  /*0a60*/  SHF.R.U32.HI R3, RZ, 0x1e, R0 ;  /* 0x0000001eff037819 */ /* 0x000fe40000011600 */
[----:B------:R-:W-:Y:S02]  /*0a70*/  ISETP.GE.AND P0, PT, R13, RZ, PT ;  /* 0x000000ff0d00720c */ /* 0x000fe40003f06270 */
[----:B------:R-:W1:Y:S01]  /*0a80*/  I2F.F64.S64 R8, R8 ;  /* 0x0000000800087312 */ /* 0x000e620000301c00 */
[----:B------:R-:W-:-:S05]  /*0a90*/  LEA.HI R14, R2, R3, RZ, 0x1 ;  /* 0x00000003020e7211 */ /* 0x000fca00078f08ff */
[----:B------:R-:W-:-:S04]  /*0aa0*/  IMAD.MOV R0, RZ, RZ, -R14 ;  /* 0x000000ffff007224 */ /* 0x000fc800078e0a0e */
[----:B------:R-:W-:Y:S01]  /*0ab0*/  @!P1 IMAD.MOV.U32 R14, RZ, RZ, R0 ;  /* 0x000000ffff0e9224 */ /* 0x000fe200078e0000 */
[----:B-1----:R-:W-:-:S10]  /*0ac0*/  DMUL R18, R8, UR4 ;  /* 0x0000000408127c28 */ /* 0x002fd40008000000 */
[----:B------:R-:W1:Y:S02]  /*0ad0*/  F2F.F32.F64 R18, R18 ;  /* 0x0000001200127310 */ /* 0x000e640000301000 */
[----:B01----:R-:W-:-:S07]  /*0ae0*/  FSEL R8, -R18, R18, !P0 ;  /* 0x0000001212087208 */ /* 0x003fce0004000100 */
.L_x_2:
[----:B------:R-:W-:Y:S01]  /*0af0*/  FMUL R2, R8, R8 ;  /* 0x0000000808027220 */ /* 0x000fe20000400000 */
[C---:B------:R-:W-:Y:S01]  /*0b00*/  LOP3.LUT R0, R14.reuse, 0x1, RZ, 0xc0, !PT ;  /* 0x000000010e007812 */ /* 0x040fe200078ec0ff */
[----:B------:R-:W0:Y:S01]  /*0b10*/  LDCU UR4, c[0x0][0x394] ;  /* 0x00007280ff0477ac */ /* 0x000e220008000800 */
[----:B------:R-:W-:Y:S01]  /*0b20*/  LOP3.LUT P1, RZ, R14, 0x2, RZ, 0xc0, !PT ;  /* 0x000000020eff7812 */ /* 0x000fe2000782c0ff */
[----:B------:R-:W-:Y:S01]  /*0b30*/  FFMA R15, R2, R15, -0.0013887860113754868507 ;  /* 0xbab607ed020f7423 */ /* 0x000fe2000000000f */
[----:B------:R-:W-:Y:S01]  /*0b40*/  ISETP.NE.U32.AND P0, PT, R0, 0x1, PT ;  /* 0x000000010000780c */ /* 0x000fe20003f05070 */
[----:B------:R-:W-:Y:S03]  /*0b50*/  BSSY.RECONVERGENT B2, `(.L_x_4) ;  /* 0x0000028000027945 */ /* 0x000fe60003800200 */
[----:B------:R-:W-:Y:S02]  /*0b60*/  FSEL R7, R7, 0.041666727513074874878, P0 ;  /* 0x3d2aaabb07077808 */ /* 0x000fe40000000000 */
[----:B------:R-:W-:-:S02]  /*0b70*/  FSEL R15, R15, -0.00019574658654164522886, !P0 ;  /* 0xb94d41530f0f7808 */ /* 0x000fc40004000000 */
[----:B------:R-:W-:Y:S02]  /*0b80*/  FSEL R0, R8, 1, P0 ;  /* 0x3f80000008007808 */ /* 0x000fe40000000000 */
[----:B------:R-:W-:Y:S01]  /*0b90*/  FSEL R4, -R5, -0.4999999701976776123, P0 ;  /* 0xbeffffff05047808 */ /* 0x000fe20000000100 */
[C---:B------:R-:W-:Y:S02]  /*0ba0*/  FFMA R7, R2.reuse, R15, R7 ;  /* 0x0000000f02077223 */ /* 0x040fe40000000007 */
[C---:B------:R-:W-:Y:S02]  /*0bb0*/  FFMA R3, R2.reuse, R0, RZ ;  /* 0x0000000002037223 */ /* 0x040fe400000000ff */
[----:B------:R-:W-:Y:S01]  /*0bc0*/  FFMA R4, R2, R7, R4 ;  /* 0x0000000702047223 */ /* 0x000fe20000000004 */
[C---:B------:R-:W-:Y:S01]  /*0bd0*/  FADD R2, R12.reuse, -0.5 ;  /* 0xbf0000000c027421 */ /* 0x040fe20000000000 */
[----:B------:R-:W-:Y:S02]  /*0be0*/  FADD R7, R12, 0.5 ;  /* 0x3f0000000c077421 */ /* 0x000fe40000000000 */
[----:B------:R-:W-:Y:S01]  /*0bf0*/  FFMA R5, R3, R4, R0 ;  /* 0x0000000403057223 */ /* 0x000fe20000000000 */
[----:B------:R-:W-:-:S03]  /*0c00*/  FADD R0, R11, -0.5 ;  /* 0xbf0000000b007421 */ /* 0x000fc60000000000 */
[----:B------:R-:W-:-:S04]  /*0c10*/  @P1 FADD R5, RZ, -R5 ;  /* 0x80000005ff051221 */ /* 0x000fc80000000000 */
[----:B------:R-:W-:Y:S01]  /*0c20*/  FMUL R3, R5, R2 ;  /* 0x0000000205037220 */ /* 0x000fe20000400000 */
[----:B------:R-:W-:-:S03]  /*0c30*/  FMUL R8, R12, R5 ;  /* 0x000000050c087220 */ /* 0x000fc60000400000 */
[----:B------:R-:W-:Y:S01]  /*0c40*/  FFMA R3, R16, R0, R3 ;  /* 0x0000000010037223 */ /* 0x000fe20000000003 */
[----:B------:R-:W-:-:S03]  /*0c50*/  FFMA R8, R11, R16, R8 ;  /* 0x000000100b087223 */ /* 0x000fc60000000008 */
[----:B0-----:R-:W-:Y:S01]  /*0c60*/  FADD R14, R3, UR4 ;  /* 0x00000004030e7e21 */ /* 0x001fe20008000000 */
[----:B------:R-:W0:Y:S01]  /*0c70*/  LDCU UR4, c[0x0][0x398] ;  /* 0x00007300ff0477ac */ /* 0x000e220008000800 */
[----:B------:R-:W-:Y:S01]  /*0c80*/  FMUL R3, R5, R0 ;  /* 0x0000000005037220 */ /* 0x000fe20000400000 */
[----:B------:R-:W-:Y:S01]  /*0c90*/  FADD R0, R11, 0.5 ;  /* 0x3f0000000b007421 */ /* 0x000fe20000000000 */
[----:B------:R-:W1:Y:S02]  /*0ca0*/  MUFU.RCP R4, R14 ;  /* 0x0000000e00047308 */ /* 0x000e640000001000 */
[----:B------:R-:W-:Y:S01]  /*0cb0*/  FFMA R3, R16, R2, -R3 ;  /* 0x0000000210037223 */ /* 0x000fe20000000803 */
[----:B------:R-:W-:-:S03]  /*0cc0*/  FMUL R2, R5, R0 ;  /* 0x0000000005027220 */ /* 0x000fc60000400000 */
[----:B0-----:R-:W-:Y:S01]  /*0cd0*/  FMUL R3, R3, UR4 ;  /* 0x0000000403037c20 */ /* 0x001fe20008400000 */
[----:B-1----:R-:W-:-:S03]  /*0ce0*/  FFMA R9, -R14, R4, 1 ;  /* 0x3f8000000e097423 */ /* 0x002fc60000000104 */
[----:B------:R-:W0:Y:S01]  /*0cf0*/  FCHK P0, R3, R14 ;  /* 0x0000000e03007302 */ /* 0x000e220000000000 */
[----:B------:R-:W-:Y:S01]  /*0d00*/  FFMA R4, R4, R9, R4 ;  /* 0x0000000904047223 */ /* 0x000fe20000000004 */
[-C--:B------:R-:W-:Y:S01]  /*0d10*/  FMUL R9, R5, R7.reuse ;  /* 0x0000000705097220 */ /* 0x080fe20000400000 */
[C---:B------:R-:W-:Y:S02]  /*0d20*/  FFMA R7, R16.reuse, R7, -R2 ;  /* 0x0000000710077223 */ /* 0x040fe40000000802 */
[----:B------:R-:W-:Y:S01]  /*0d30*/  FFMA R13, R3, R4, RZ ;  /* 0x00000004030d7223 */ /* 0x000fe200000000ff */
[----:B------:R-:W-:-:S03]  /*0d40*/  FFMA R5, R16, R0, R9 ;  /* 0x0000000010057223 */ /* 0x000fc60000000009 */
[----:B------:R-:W-:-:S04]  /*0d50*/  FFMA R6, -R14, R13, R3 ;  /* 0x0000000d0e067223 */ /* 0x000fc80000000103 */
[----:B------:R-:W-:Y:S01]  /*0d60*/  FFMA R0, R4, R6, R13 ;  /* 0x0000000604007223 */ /* 0x000fe2000000000d */
[C---:B------:R-:W-:Y:S01]  /*0d70*/  FADD R6, R10.reuse, 0.5 ;  /* 0x3f0000000a067421 */ /* 0x040fe20000000000 */
[----:B------:R-:W-:Y:S01]  /*0d80*/  FADD R4, R10, -0.5 ;  /* 0xbf0000000a047421 */ /* 0x000fe20000000000 */
[----:B0-----:R-:W-:Y:S06]  /*0d90*/  @!P0 BRA `(.L_x_5) ;  /* 0x00000000000c8947 */ /* 0x001fec0003800000 */
[----:B------:R-:W-:Y:S02]  /*0da0*/  MOV R0, R14 ;  /* 0x0000000e00007202 */ /* 0x000fe40000000f00 */
[----:B------:R-:W-:-:S07]  /*0db0*/  MOV R2, 0xdd0 ;  /* 0x00000dd000027802 */ /* 0x000fce0000000f00 */
[----:B------:R-:W-:Y:S05]  /*0dc0*/  CALL.REL.NOINC `($__internal_0_$__cuda_sm3x_div_rn_noftz_f32_slowpath) ;  /* 0x0000001c00247944 */ /* 0x000fea0003c00000 */
.L_x_5:
[----:B------:R-:W-:Y:S05]  /*0dd0*/  BSYNC.RECONVERGENT B2 ;  /* 0x0000000000027941 */ /* 0x000fea0003800200 */
.L_x_4:
[----:B------:R-:W0:Y:S01]  /*0de0*/  LDC R9, c[0x0][0x39c] ;  /* 0x0000e700ff097b82 */ /* 0x000e220000000800 */
[----:B------:R-:W-:Y:S01]  /*0df0*/  BSSY.RECONVERGENT B2, `(.L_x_6) ;  /* 0x000000f000027945 */ /* 0x000fe20003800200 */
[----:B0-----:R-:W0:Y:S08]  /*0e00*/  MUFU.RCP R15, R9 ;  /* 0x00000009000f7308 */ /* 0x001e300000001000 */
[----:B------:R-:W1:Y:S01]  /*0e10*/  FCHK P0, R0, R9 ;  /* 0x0000000900007302 */ /* 0x000e620000000000 */
[----:B0-----:R-:W-:-:S04]  /*0e20*/  FFMA R2, R15, -R9, 1 ;  /* 0x3f8000000f027423 */ /* 0x001fc80000000809 */
[----:B------:R-:W-:-:S04]  /*0e30*/  FFMA R15, R15, R2, R15 ;  /* 0x000000020f0f7223 */ /* 0x000fc8000000000f */
[----:B------:R-:W-:-:S04]  /*0e40*/  FFMA R3, R15, R0, RZ ;  /* 0x000000000f037223 */ /* 0x000fc800000000ff */
[----:B------:R-:W-:-:S04]  /*0e50*/  FFMA R2, R3, -R9, R0 ;  /* 0x8000000903027223 */ /* 0x000fc80000000000 */
[----:B------:R-:W-:Y:S01]  /*0e60*/  FFMA R15, R15, R2, R3 ;  /* 0x000000020f0f7223 */ /* 0x000fe20000000003 */
[----:B-1----:R-:W-:Y:S06]  /*0e70*/  @!P0 BRA `(.L_x_7) ;  /* 0x0000000000188947 */ /* 0x002fec0003800000 */
[----:B------:R-:W0:Y:S01]  /*0e80*/  LDCU UR4, c[0x0][0x39c] ;  /* 0x00007380ff0477ac */ /* 0x000e220008000800 */
[----:B------:R-:W-:Y:S01]  /*0e90*/  IMAD.MOV.U32 R3, RZ, RZ, R0 ;  /* 0x000000ffff037224 */ /* 0x000fe200078e0000 */
[----:B------:R-:W-:Y:S01]  /*0ea0*/  MOV R2, 0xed0 ;  /* 0x00000ed000027802 */ /* 0x000fe20000000f00 */
[----:B0-----:R-:W-:-:S07]  /*0eb0*/  IMAD.U32 R0, RZ, RZ, UR4 ;  /* 0x00000004ff007e24 */ /* 0x001fce000f8e00ff */
[----:B------:R-:W-:Y:S05]  /*0ec0*/  CALL.REL.NOINC `($__internal_0_$__cuda_sm3x_div_rn_noftz_f32_slowpath) ;  /* 0x0000001800e47944 */ /* 0x000fea0003c00000 */
[----:B------:R-:W-:-:S07]  /*0ed0*/  MOV R15, R0 ;  /* 0x00000000000f7202 */ /* 0x000fce0000000f00 */
.L_x_7:
[----:B------:R-:W-:Y:S05]  /*0ee0*/  BSYNC.RECONVERGENT B2 ;  /* 0x0000000000027941 */ /* 0x000fea0003800200 */
.L_x_6:
[----:B------:R-:W0:Y:S01]  /*0ef0*/  LDCU UR4, c[0x0][0x394] ;  /* 0x00007280ff0477ac */ /* 0x000e220008000800 */
[----:B------:R-:W-:Y:S01]  /*0f00*/  BSSY.RECONVERGENT B2, `(.L_x_8) ;  /* 0x0000010000027945 */ /* 0x000fe20003800200 */
[----:B0-----:R-:W-:Y:S01]  /*0f10*/  FADD R10, R5, UR4 ;  /* 0x00000004050a7e21 */ /* 0x001fe20008000000 */
[----:B------:R-:W0:Y:S03]  /*0f20*/  LDCU UR4, c[0x0][0x398] ;  /* 0x00007300ff0477ac */ /* 0x000e260008000800 */
[----:B------:R-:W1:Y:S01]  /*0f30*/  MUFU.RCP R0, R10 ;  /* 0x0000000a00007308 */ /* 0x000e620000001000 */
[----:B0-----:R-:W-:Y:S01]  /*0f40*/  FMUL R3, R7, UR4 ;  /* 0x0000000407037c20 */ /* 0x001fe20008400000 */
[----:B-1----:R-:W-:-:S06]  /*0f50*/  FFMA R5, -R10, R0, 1 ;  /* 0x3f8000000a057423 */ /* 0x002fcc0000000100 */
[----:B------:R-:W0:Y:S01]  /*0f60*/  FCHK P0, R3, R10 ;  /* 0x0000000a03007302 */ /* 0x000e220000000000 */
[----:B------:R-:W-:-:S04]  /*0f70*/  FFMA R0, R0, R5, R0 ;  /* 0x0000000500007223 */ /* 0x000fc80000000000 */
[----:B------:R-:W-:-:S04]  /*0f80*/  FFMA R5, R3, R0, RZ ;  /* 0x0000000003057223 */ /* 0x000fc800000000ff */
[----:B------:R-:W-:-:S04]  /*0f90*/  FFMA R2, -R10, R5, R3 ;  /* 0x000000050a027223 */ /* 0x000fc80000000103 */
[----:B------:R-:W-:Y:S01]  /*0fa0*/  FFMA R5, R0, R2, R5 ;  /* 0x0000000200057223 */ /* 0x000fe20000000005 */
[----:B0-----:R-:W-:Y:S06]  /*0fb0*/  @!P0 BRA `(.L_x_9) ;  /* 0x0000000000108947 */ /* 0x001fec0003800000 */
[----:B------:R-:W-:Y:S01]  /*0fc0*/  IMAD.MOV.U32 R0, RZ, RZ, R10 ;  /* 0x000000ffff007224 */ /* 0x000fe200078e000a */
[----:B------:R-:W-:-:S07]  /*0fd0*/  MOV R2, 0xff0 ;  /* 0x00000ff000027802 */ /* 0x000fce0000000f00 */
[----:B------:R-:W-:Y:S05]  /*0fe0*/  CALL.REL.NOINC `($__internal_0_$__cuda_sm3x_div_rn_noftz_f32_slowpath) ;  /* 0x00000018009c7944 */ /* 0x000fea0003c00000 */
[----:B------:R-:W-:-:S07]  /*0ff0*/  IMAD.MOV.U32 R5, RZ, RZ, R0 ;  /* 0x000000ffff057224 */ /* 0x000fce00078e0000 */
.L_x_9:
[----:B------:R-:W-:Y:S05]  /*1000*/  BSYNC.RECONVERGENT B2 ;  /* 0x0000000000027941 */ /* 0x000fea0003800200 */
.L_x_8:
        /* <DEDUP_REMOVED lines=11> */
[----:B------:R-:W-:Y:S02]  /*10c0*/  MOV R3, R5 ;  /* 0x0000000500037202 */ /* 0x000fe40000000f00 */
[----:B------:R-:W-:Y:S01]  /*10d0*/  MOV R2, 0x1100 ;  /* 0x0000110000027802 */ /* 0x000fe20000000f00 */
[----:B0-----:R-:W-:-:S07]  /*10e0*/  IMAD.U32 R0, RZ, RZ, UR4 ;  /* 0x00000004ff007e24 */ /* 0x001fce000f8e00ff */
[----:B------:R-:W-:Y:S05]  /*10f0*/  CALL.REL.NOINC `($__internal_0_$__cuda_sm3x_div_rn_noftz_f32_slowpath) ;  /* 0x0000001800587944 */ /* 0x000fea0003c00000 */
.L_x_11:
[----:B------:R-:W-:Y:S05]  /*1100*/  BSYNC.RECONVERGENT B2 ;  /* 0x0000000000027941 */ /* 0x000fea0003800200 */
.L_x_10:
[----:B------:R-:W0:Y:S01]  /*1110*/  LDCU UR4, c[0x0][0x394] ;  /* 0x00007280ff0477ac */ /* 0x000e220008000800 */
[CC--:B------:R-:W-:Y:S01]  /*1120*/  FSETP.GEU.AND P1, PT, R0.reuse, R15.reuse, PT ;  /* 0x0000000f0000720b */ /* 0x0c0fe20003f2e000 */
[----:B------:R-:W-:Y:S03]  /*1130*/  BSSY.RECONVERGENT B2, `(.L_x_12) ;  /* 0x0000012000027945 */ /* 0x000fe60003800200 */
[----:B------:R-:W-:Y:S02]  /*1140*/  FSEL R12, R0, R15, !P1 ;  /* 0x0000000f000c7208 */ /* 0x000fe40004800000 */
[----:B------:R-:W-:Y:S01]  /*1150*/  FSEL R15, R15, R0, !P1 ;  /* 0x000000000f0f7208 */ /* 0x000fe20004800000 */
        /* <DEDUP_REMOVED lines=14> */
[----:B------:R-:W-:-:S07]  /*1240*/  MOV R2, R0 ;  /* 0x0000000000027202 */ /* 0x000fce0000000f00 */
.L_x_13:
[----:B------:R-:W-:Y:S05]  /*1250*/  BSYNC.RECONVERGENT B2 ;  /* 0x0000000000027941 */ /* 0x000fea0003800200 */
.L_x_12:
        /* <DEDUP_REMOVED lines=16> */
.L_x_15:
[----:B------:R-:W-:Y:S05]  /*1360*/  BSYNC.RECONVERGENT B2 ;  /* 0x0000000000027941 */ /* 0x000fea0003800200 */
.L_x_14:
[----:B------:R-:W0:Y:S01]  /*1370*/  LDCU UR4, c[0x0][0x398] ;  /* 0x00007300ff0477ac */ /* 0x000e220008000800 */
[----:B------:R-:W1:Y:S01]  /*1380*/  MUFU.RCP R0, R5 ;  /* 0x0000000500007308 */ /* 0x000e620000001000 */
[----:B------:R-:W-:Y:S01]  /*1390*/  BSSY.RECONVERGENT B2, `(.L_x_16) ;  /* 0x000000d000027945 */ /* 0x000fe20003800200 */
[----:B0-----:R-:W-:Y:S01]  /*13a0*/  FMUL R3, R4, UR4 ;  /* 0x0000000404037c20 */ /* 0x001fe20008400000 */
[----:B-1----:R-:W-:-:S05]  /*13b0*/  FFMA R9, -R5, R0, 1 ;  /* 0x3f80000005097423 */ /* 0x002fca0000000100 */
        /* <DEDUP_REMOVED lines=10> */
.L_x_17:
[----:B------:R-:W-:Y:S05]  /*1460*/  BSYNC.RECONVERGENT B2 ;  /* 0x0000000000027941 */ /* 0x000fea0003800200 */
.L_x_16:
        /* <DEDUP_REMOVED lines=12> */
[----:B------:R-:W-:Y:S02]  /*1530*/  MOV R2, 0x1560 ;  /* 0x0000156000027802 */ /* 0x000fe40000000f00 */
[----:B0-----:R-:W-:-:S07]  /*1540*/  MOV R0, UR4 ;  /* 0x0000000400007c02 */ /* 0x001fce0008000f00 */
[----:B------:R-:W-:Y:S05]  /*1550*/  CALL.REL.NOINC `($__internal_0_$__cuda_sm3x_div_rn_noftz_f32_slowpath) ;  /* 0x0000001400407944 */ /* 0x000fea0003c00000 */
.L_x_19:
[----:B------:R-:W-:Y:S05]  /*1560*/  BSYNC.RECONVERGENT B2 ;  /* 0x0000000000027941 */ /* 0x000fea0003800200 */
.L_x_18:
[----:B------:R-:W0:Y:S01]  /*1570*/  LDCU UR4, c[0x0][0x3a0] ;  /* 0x00007400ff0477ac */ /* 0x000e220008000800 */
[CC--:B------:R-:W-:Y:S01]  /*1580*/  FSETP.GEU.AND P0, PT, R7.reuse, R0.reuse, PT ;  /* 0x000000000700720b */ /* 0x0c0fe20003f0e000 */
[----:B------:R-:W1:Y:S03]  /*1590*/  LDCU UR5, c[0x0][0x3ac] ;  /* 0x00007580ff0577ac */ /* 0x000e660008000800 */
[----:B------:R-:W-:Y:S02]  /*15a0*/  FSEL R9, R7, R0, !P0 ;  /* 0x0000000007097208 */ /* 0x000fe40004000000 */
[----:B------:R-:W-:Y:S01]  /*15b0*/  FSEL R0, R0, R7, !P0 ;  /* 0x0000000700007208 */ /* 0x000fe20004000000 */
[----:B0-----:R-:W-:-:S04]  /*15c0*/  ULEA.HI UR4, UR4, UR4, URZ, 0x1 ;  /* 0x0000000404047291 */ /* 0x001fc8000f8f08ff */
[----:B------:R-:W-:-:S06]  /*15d0*/  USHF.R.S32.HI UR4, URZ, 0x1, UR4 ;  /* 0x00000001ff047899 */ /* 0x000fcc0008011404 */
[----:B------:R-:W-:Y:S01]  /*15e0*/  I2FP.F32.S32 R5, UR4 ;  /* 0x0000000400057c45 */ /* 0x000fe20008201400 */
[----:B-1----:R-:W-:-:S04]  /*15f0*/  ULEA.HI UR4, UR5, UR5, URZ, 0x1 ;  /* 0x0000000505047291 */ /* 0x002fc8000f8f08ff */
[--C-:B------:R-:W-:Y:S01]  /*1600*/  FADD R4, R12, R5.reuse ;  /* 0x000000050c047221 */ /* 0x100fe20000000000 */
[----:B------:R-:W-:Y:S01]  /*1610*/  FADD R5, R15, R5 ;  /* 0x000000050f057221 */ /* 0x000fe20000000000 */
[----:B------:R-:W-:Y:S02]  /*1620*/  USHF.R.S32.HI UR4, URZ, 0x1, UR4 ;  /* 0x00000001ff047899 */ /* 0x000fe40008011404 */
[----:B------:R-:W-:Y:S04]  /*1630*/  F2I.FLOOR.NTZ R17, R4 ;  /* 0x0000000400117305 */ /* 0x000fe80000207100 */
[----:B------:R-:W-:-:S04]  /*1640*/  I2FP.F32.S32 R11, UR4 ;  /* 0x00000004000b7c45 */ /* 0x000fc80008201400 */
[----:B------:R-:W0:Y:S01]  /*1650*/  F2I.FLOOR.NTZ R6, R5 ;  /* 0x0000000500067305 */ /* 0x000e220000207100 */
[----:B------:R-:W-:Y:S01]  /*1660*/  FADD R7, R9, R11 ;  /* 0x0000000b09077221 */ /* 0x000fe20000000000 */
[----:B0-----:R-:W-:-:S13]  /*1670*/  ISETP.GT.AND P1, PT, R17, R6, PT ;  /* 0x000000061100720c */ /* 0x001fda0003f24270 */
[----:B------:R-:W-:Y:S05]  /*1680*/  @P1 EXIT ;  /* 0x000000000000194d */ /* 0x000fea0003800000 */
[----:B------:R-:W0:Y:S01]  /*1690*/  F2I.FLOOR.NTZ R8, R7 ;  /* 0x0000000700087305 */ /* 0x000e220000207100 */
[C---:B------:R-:W-:Y:S01]  /*16a0*/  FADD R9, R0.reuse, -R9 ;  /* 0x8000000900097221 */ /* 0x040fe20000000000 */
[----:B------:R-:W-:Y:S01]  /*16b0*/  FADD R11, R0, R11 ;  /* 0x0000000b000b7221 */ /* 0x000fe20000000000 */
[----:B------:R-:W-:Y:S01]  /*16c0*/  BSSY.RECONVERGENT B2, `(.L_x_20) ;  /* 0x000001c000027945 */ /* 0x000fe20003800200 */
[----:B------:R-:W-:Y:S01]  /*16d0*/  FADD R12, -R12, R15 ;  /* 0x0000000f0c0c7221 */ /* 0x000fe20000000100 */
[----:B------:R-:W-:-:S03]  /*16e0*/  MOV R15, R17 ;  /* 0x00000011000f7202 */ /* 0x000fc60000000f00 */
[----:B------:R-:W1:Y:S01]  /*16f0*/  MUFU.RCP R2, R9 ;  /* 0x0000000900027308 */ /* 0x000e620000001000 */
[----:B0-----:R-:W-:Y:S01]  /*1700*/  VIADD R10, R8, 0x1 ;  /* 0x00000001080a7836 */ /* 0x001fe20000000000 */
[----:B------:R-:W-:-:S06]  /*1710*/  I2FP.F32.U32 R0, R8 ;  /* 0x0000000800007245 */ /* 0x000fcc0000201000 */
[----:B------:R-:W0:Y:S01]  /*1720*/  F2I.FLOOR.NTZ R13, R11 ;  /* 0x0000000b000d7305 */ /* 0x000e220000207100 */
[----:B------:R-:W-:Y:S02]  /*1730*/  I2FP.F32.U32 R18, R10 ;  /* 0x0000000a00127245 */ /* 0x000fe40000201000 */
[----:B------:R-:W-:Y:S02]  /*1740*/  FSETP.GEU.AND P1, PT, R7, R0, PT ;  /* 0x000000000700720b */ /* 0x000fe40003f2e000 */
[----:B------:R-:W-:Y:S01]  /*1750*/  FSETP.GT.AND P0, PT, R11, R18, PT ;  /* 0x000000120b00720b */ /* 0x000fe20003f04000 */
[----:B-1----:R-:W-:Y:S01]  /*1760*/  FFMA R19, -R9, R2, 1 ;  /* 0x3f80000009137423 */ /* 0x002fe20000000102 */
[----:B------:R-:W-:Y:S02]  /*1770*/  FSEL R0, R0, R7, !P1 ;  /* 0x0000000700007208 */ /* 0x000fe40004800000 */
[----:B------:R-:W-:Y:S01]  /*1780*/  FSEL R3, R18, R11, P0 ;  /* 0x0000000b12037208 */ /* 0x000fe20000000000 */
[----:B------:R-:W-:Y:S01]  /*1790*/  FFMA R2, R2, R19, R2 ;  /* 0x0000001302027223 */ /* 0x000fe20000000002 */
[----:B------:R-:W-:-:S02]  /*17a0*/  ISETP.GE.AND P0, PT, R8, UR5, PT ;  /* 0x0000000508007c0c */ /* 0x000fc4000bf06270 */
[----:B0-----:R-:W-:Y:S01]  /*17b0*/  IADD3 R16, PT, PT, R13, 0x1, -R8 ;  /* 0x000000010d107810 */ /* 0x001fe20007ffe808 */
[----:B------:R-:W-:Y:S01]  /*17c0*/  FADD R3, R3, -R0 ;  /* 0x8000000003037221 */ /* 0x000fe20000000000 */
[----:B------:R-:W-:Y:S02]  /*17d0*/  ISETP.LT.OR P0, PT, R8, RZ, P0 ;  /* 0x000000ff0800720c */ /* 0x000fe40000701670 */
[----:B------:R-:W-:Y:S01]  /*17e0*/  LOP3.LUT R16, R16, 0x3, RZ, 0xc0, !PT ;  /* 0x0000000310107812 */ /* 0x000fe200078ec0ff */
[----:B------:R-:W0:Y:S01]  /*17f0*/  FCHK P1, R3, R9 ;  /* 0x0000000903007302 */ /* 0x000e220000020000 */
        /* <DEDUP_REMOVED lines=8> */
.L_x_21:
[----:B------:R-:W-:Y:S05]  /*1880*/  BSYNC.RECONVERGENT B2 ;  /* 0x0000000000027941 */ /* 0x000fea0003800200 */
.L_x_20:
[----:B------:R-:W-:Y:S01]  /*1890*/  VIADD R17, R8, 0x2 ;  /* 0x0000000208117836 */ /* 0x000fe20000000000 */
[----:B------:R-:W0:Y:S01]  /*18a0*/  MUFU.RCP R20, R9 ;  /* 0x0000000900147308 */ /* 0x000e220000001000 */
[----:B------:R-:W-:Y:S01]  /*18b0*/  FSETP.GEU.AND P2, PT, R7, R18, PT ;  /* 0x000000120700720b */ /* 0x000fe20003f4e000 */
[----:B------:R-:W1:Y:S01]  /*18c0*/  LDCU UR4, c[0x0][0x3ac] ;  /* 0x00007580ff0477ac */ /* 0x000e620008000800 */
[----:B------:R-:W-:Y:S01]  /*18d0*/  BSSY.RECONVERGENT B2, `(.L_x_22) ;  /* 0x0000014000027945 */ /* 0x000fe20003800200 */
[----:B------:R-:W-:Y:S02]  /*18e0*/  I2FP.F32.U32 R24, R17 ;  /* 0x0000001100187245 */ /* 0x000fe40000201000 */
[----:B------:R-:W-:Y:S02]  /*18f0*/  FSEL R3, R18, R7, !P2 ;  /* 0x0000000712037208 */ /* 0x000fe40005000000 */
[----:B------:R-:W-:-:S04]  /*1900*/  FSETP.GT.AND P1, PT, R11, R24, PT ;  /* 0x000000180b00720b */ /* 0x000fc80003f24000 */
[----:B------:R-:W-:-:S05]  /*1910*/  FSEL R0, R24, R11, P1 ;  /* 0x0000000b18007208 */ /* 0x000fca0000800000 */
[----:B------:R-:W-:Y:S01]  /*1920*/  FADD R2, R0, -R3 ;  /* 0x8000000300027221 */ /* 0x000fe20000000000 */
[----:B0-----:R-:W-:Y:S01]  /*1930*/  FFMA R19, -R9, R20, 1 ;  /* 0x3f80000009137423 */ /* 0x001fe20000000114 */
[----:B-1----:R-:W-:Y:S02]  /*1940*/  ISETP.GE.AND P1, PT, R10, UR4, PT ;  /* 0x000000040a007c0c */ /* 0x002fe4000bf26270 */
[----:B------:R-:W0:Y:S01]  /*1950*/  FCHK P2, R2, R9 ;  /* 0x0000000902007302 */ /* 0x000e220000040000 */
[----:B------:R-:W-:Y:S01]  /*1960*/  FFMA R18, R20, R19, R20 ;  /* 0x0000001314127223 */ /* 0x000fe20000000014 */
[----:B------:R-:W-:-:S03]  /*1970*/  ISETP.LT.OR P1, PT, R8, -0x1, P1 ;  /* 0xffffffff0800780c */ /* 0x000fc60000f21670 */
[----:B------:R-:W-:-:S04]  /*1980*/  FFMA R0, R18, R2, RZ ;  /* 0x0000000212007223 */ /* 0x000fc800000000ff */
[----:B------:R-:W-:-:S04]  /*1990*/  FFMA R3, -R9, R0, R2 ;  /* 0x0000000009037223 */ /* 0x000fc80000000102 */
[----:B------:R-:W-:Y:S01]  /*19a0*/  FFMA R18, R18, R3, R0 ;  /* 0x0000000312127223 */ /* 0x000fe20000000000 */
[----:B0-----:R-:W-:Y:S06]  /*19b0*/  @!P2 BRA `(.L_x_23) ;  /* 0x000000000014a947 */ /* 0x001fec0003800000 */
[----:B------:R-:W-:Y:S01]  /*19c0*/  MOV R3, R2 ;  /* 0x0000000200037202 */ /* 0x000fe20000000f00 */
[----:B------:R-:W-:Y:S01]  /*19d0*/  IMAD.MOV.U32 R0, RZ, RZ, R9 ;  /* 0x000000ffff007224 */ /* 0x000fe200078e0009 */
[----:B------:R-:W-:-:S07]  /*19e0*/  MOV R2, 0x1a00 ;  /* 0x00001a0000027802 */ /* 0x000fce0000000f00 */
[----:B------:R-:W-:Y:S05]  /*19f0*/  CALL.REL.NOINC `($__internal_0_$__cuda_sm3x_div_rn_noftz_f32_slowpath) ;  /* 0x0000001000187944 */ /* 0x000fea0003c00000 */
[----:B------:R-:W-:-:S07]  /*1a00*/  MOV R18, R0 ;  /* 0x0000000000127202 */ /* 0x000fce0000000f00 */
.L_x_23:
[----:B------:R-:W-:Y:S05]  /*1a10*/  BSYNC.RECONVERGENT B2 ;  /* 0x0000000000027941 */ /* 0x000fea0003800200 */
.L_x_22:
[----:B------:R-:W-:Y:S01]  /*1a20*/  VIADD R20, R8, 0x3 ;  /* 0x0000000308147836 */ /* 0x000fe20000000000 */
[----:B------:R-:W0:Y:S01]  /*1a30*/  MUFU.RCP R2, R9 ;  /* 0x0000000900027308 */ /* 0x000e220000001000 */
[----:B------:R-:W-:Y:S01]  /*1a40*/  FSETP.GEU.AND P3, PT, R7, R24, PT ;  /* 0x000000180700720b */ /* 0x000fe20003f6e000 */
[----:B------:R-:W1:Y:S01]  /*1a50*/  LDC R21, c[0x0][0x3a0] ;  /* 0x0000e800ff157b82 */ /* 0x000e620000000800 */
[----:B------:R-:W2:Y:S01]  /*1a60*/  LDCU UR4, c[0x0][0x3ac] ;  /* 0x00007580ff0477ac */ /* 0x000ea20008000800 */
[----:B------:R-:W-:Y:S01]  /*1a70*/  I2FP.F32.U32 R0, R20 ;  /* 0x0000001400007245 */ /* 0x000fe20000201000 */
[----:B------:R-:W-:Y:S01]  /*1a80*/  BSSY.RECONVERGENT B2, `(.L_x_24) ;  /* 0x0000013000027945 */ /* 0x000fe20003800200 */
[----:B------:R-:W-:Y:S02]  /*1a90*/  FSEL R3, R24, R7, !P3 ;  /* 0x0000000718037208 */ /* 0x000fe40005800000 */
[----:B------:R-:W-:-:S04]  /*1aa0*/  FSETP.GT.AND P2, PT, R11, R0, PT ;  /* 0x000000000b00720b */ /* 0x000fc80003f44000 */
[----:B------:R-:W-:-:S05]  /*1ab0*/  FSEL R0, R0, R11, P2 ;  /* 0x0000000b00007208 */ /* 0x000fca0001000000 */
[----:B------:R-:W-:Y:S01]  /*1ac0*/  FADD R3, R0, -R3 ;  /* 0x8000000300037221 */ /* 0x000fe20000000000 */
[----:B0-----:R-:W-:-:S03]  /*1ad0*/  FFMA R19, -R9, R2, 1 ;  /* 0x3f80000009137423 */ /* 0x001fc60000000102 */
[----:B------:R-:W0:Y:S01]  /*1ae0*/  FCHK P3, R3, R9 ;  /* 0x0000000903007302 */ /* 0x000e220000060000 */
[----:B------:R-:W-:Y:S01]  /*1af0*/  FFMA R19, R2, R19, R2 ;  /* 0x0000001302137223 */ /* 0x000fe20000000002 */
[----:B--2---:R-:W-:-:S03]  /*1b00*/  ISETP.GE.AND P2, PT, R17, UR4, PT ;  /* 0x0000000411007c0c */ /* 0x004fc6000bf46270 */
[----:B------:R-:W-:Y:S01]  /*1b10*/  FFMA R0, R19, R3, RZ ;  /* 0x0000000313007223 */ /* 0x000fe200000000ff */
[----:B------:R-:W-:Y:S01]  /*1b20*/  ISETP.LT.OR P2, PT, R17, RZ, P2 ;  /* 0x000000ff1100720c */ /* 0x000fe20001741670 */
[----:B-1----:R-:W-:Y:S02]  /*1b30*/  IMAD R24, R8, R21, R21 ;  /* 0x0000001508187224 */ /* 0x002fe400078e0215 */
[----:B------:R-:W-:-:S04]  /*1b40*/  FFMA R2, -R9, R0, R3 ;  /* 0x0000000009027223 */ /* 0x000fc80000000103 */
[----:B------:R-:W-:Y:S01]  /*1b50*/  FFMA R19, R19, R2, R0 ;  /* 0x0000000213137223 */ /* 0x000fe20000000000 */
[----:B0-----:R-:W-:Y:S06]  /*1b60*/  @!P3 BRA `(.L_x_25) ;  /* 0x000000000010b947 */ /* 0x001fec0003800000 */
[----:B------:R-:W-:Y:S02]  /*1b70*/  MOV R0, R9 ;  /* 0x0000000900007202 */ /* 0x000fe40000000f00 */
[----:B------:R-:W-:-:S07]  /*1b80*/  MOV R2, 0x1ba0 ;  /* 0x00001ba000027802 */ /* 0x000fce0000000f00 */
[----:B------:R-:W-:Y:S05]  /*1b90*/  CALL.REL.NOINC `($__internal_0_$__cuda_sm3x_div_rn_noftz_f32_slowpath) ;  /* 0x0000000c00b07944 */ /* 0x000fea0003c00000 */
[----:B------:R-:W-:-:S07]  /*1ba0*/  IMAD.MOV.U32 R19, RZ, RZ, R0 ;  /* 0x000000ffff137224 */ /* 0x000fce00078e0000 */
.L_x_25:
[----:B------:R-:W-:Y:S05]  /*1bb0*/  BSYNC.RECONVERGENT B2 ;  /* 0x0000000000027941 */ /* 0x000fea0003800200 */
.L_x_24:
[----:B------:R-:W0:Y:S01]  /*1bc0*/  LDCU UR4, c[0x0][0x3a0] ;  /* 0x00007400ff0477ac */ /* 0x000e220008000800 */
[----:B------:R-:W-:Y:S02]  /*1bd0*/  HFMA2 R21, -RZ, RZ, 0, 0 ;  /* 0x00000000ff157431 */ /* 0x000fe400000001ff */
[----:B0-----:R-:W-:-:S07]  /*1be0*/  VIADD R26, R24, UR4 ;  /* 0x00000004181a7c36 */ /* 0x001fce0008000000 */
.L_x_51:
[----:B0-----:R-:W0:Y:S01]  /*1bf0*/  LDCU UR4, c[0x0][0x3a0] ;  /* 0x00007400ff0477ac */ /* 0x001e220008000800 */
[----:B------:R-:W-:Y:S01]  /*1c00*/  BSSY.RECONVERGENT B2, `(.L_x_26) ;  /* 0x00000e1000027945 */ /* 0x000fe20003800200 */
[----:B0-----:R-:W-:-:S04]  /*1c10*/  ISETP.GE.AND P3, PT, R15, UR4, PT ;  /* 0x000000040f007c0c */ /* 0x001fc8000bf66270 */
[----:B------:R-:W-:-:S13]  /*1c20*/  ISETP.LT.OR P3, PT, R15, RZ, P3 ;  /* 0x000000ff0f00720c */ /* 0x000fda0001f61670 */
[----:B-1234-:R-:W-:Y:S05]  /*1c30*/  @P3 BRA `(.L_x_27) ;  /* 0x0000000c00743947 */ /* 0x01efea0003800000 */
[----:B------:R-:W-:Y:S01]  /*1c40*/  IADD3 R0, PT, PT, R15, 0x1, RZ ;  /* 0x000000010f007810 */ /* 0x000fe20007ffe0ff */
[----:B------:R-:W0:Y:S01]  /*1c50*/  MUFU.RCP R25, R12 ;  /* 0x0000000c00197308 */ /* 0x000e220000001000 */
[----:B------:R-:W-:Y:S01]  /*1c60*/  I2FP.F32.U32 R3, R15 ;  /* 0x0000000f00037245 */ /* 0x000fe20000201000 */
[----:B------:R-:W-:Y:S01]  /*1c70*/  BSSY.RECONVERGENT B3, `(.L_x_28) ;  /* 0x0000013000037945 */ /* 0x000fe20003800200 */
[----:B------:R-:W-:Y:S02]  /*1c80*/  I2FP.F32.U32 R0, R0 ;  /* 0x0000000000007245 */ /* 0x000fe40000201000 */
[----:B------:R-:W-:Y:S02]  /*1c90*/  FSETP.GEU.AND P4, PT, R4, R3, PT ;  /* 0x000000030400720b */ /* 0x000fe40003f8e000 */
[----:B------:R-:W-:Y:S02]  /*1ca0*/  FSETP.GT.AND P3, PT, R5, R0, PT ;  /* 0x000000000500720b */ /* 0x000fe40003f64000 */
[----:B------:R-:W-:-:S02]  /*1cb0*/  FSEL R2, R3, R4, !P4 ;  /* 0x0000000403027208 */ /* 0x000fc40006000000 */
[----:B------:R-:W-:Y:S02]  /*1cc0*/  FSEL R3, R0, R5, P3 ;  /* 0x0000000500037208 */ /* 0x000fe40001800000 */
[----:B------:R-:W-:-:S03]  /*1cd0*/  ISETP.GE.AND P5, PT, R13, R8, PT ;  /* 0x000000080d00720c */ /* 0x000fc60003fa6270 */
[----:B------:R-:W-:Y:S01]  /*1ce0*/  FADD R3, R3, -R2 ;  /* 0x8000000203037221 */ /* 0x000fe20000000000 */
[----:B0-----:R-:W-:-:S03]  /*1cf0*/  FFMA R0, -R12, R25, 1 ;  /* 0x3f8000000c007423 */ /* 0x001fc60000000119 */
        /* <DEDUP_REMOVED lines=10> */
.L_x_29:
[----:B------:R-:W-:Y:S05]  /*1da0*/  BSYNC.RECONVERGENT B3 ;  /* 0x0000000000037941 */ /* 0x000fea0003800200 */
.L_x_28:
[----:B------:R-:W-:Y:S05]  /*1db0*/  @!P5 BRA `(.L_x_27) ;  /* 0x0000000c0014d947 */ /* 0x000fea0003800000 */
[----:B------:R-:W-:Y:S01]  /*1dc0*/  ISETP.NE.AND P3, PT, R16, RZ, PT ;  /* 0x000000ff1000720c */ /* 0x000fe20003f65270 */
[----:B------:R-:W-:Y:S01]  /*1dd0*/  BSSY.RECONVERGENT B0, `(.L_x_30) ;  /* 0x0000023000007945 */ /* 0x000fe20003800200 */
[----:B------:R-:W-:-:S11]  /*1de0*/  IMAD.MOV.U32 R0, RZ, RZ, R8 ;  /* 0x000000ffff007224 */ /* 0x000fd600078e0008 */
[----:B------:R-:W-:Y:S05]  /*1df0*/  @!P3 BRA `(.L_x_31) ;  /* 0x000000000080b947 */ /* 0x000fea0003800000 */
[----:B------:R-:W-:Y:S01]  /*1e00*/  BSSY.RECONVERGENT B1, `(.L_x_32) ;  /* 0x000000b000017945 */ /* 0x000fe20003800200 */
[----:B------:R-:W-:-:S03]  /*1e10*/  ISETP.NE.AND P3, PT, R16, 0x1, PT ;  /* 0x000000011000780c */ /* 0x000fc60003f65270 */
[----:B------:R-:W-:Y:S10]  /*1e20*/  @P0 BRA `(.L_x_33) ;  /* 0x0000000000200947 */ /* 0x000ff40003800000 */
[----:B------:R-:W0:Y:S01]  /*1e30*/  LDC.64 R2, c[0x0][0x388] ;  /* 0x0000e200ff027b82 */ /* 0x000e220000000a00 */
[----:B------:R-:W1:Y:S02]  /*1e40*/  LDCU UR4, c[0x0][0x3a0] ;  /* 0x00007400ff0477ac */ /* 0x000e640008000800 */
[----:B-1----:R-:W-:-:S04]  /*1e50*/  IMAD R27, R8, UR4, R15 ;  /* 0x00000004081b7c24 */ /* 0x002fc8000f8e020f */
[----:B0-----:R-:W-:-:S06]  /*1e60*/  IMAD.WIDE R2, R27, 0x4, R2 ;  /* 0x000000041b027825 */ /* 0x001fcc00078e0202 */
[----:B------:R-:W2:Y:S02]  /*1e70*/  LDG.E R2, desc[UR8][R2.64] ;  /* 0x0000000802027981 */ /* 0x000ea4000c1e1900 */
[----:B--2---:R-:W-:-:S04]  /*1e80*/  FMUL R0, R2, R25 ;  /* 0x0000001902007220 */ /* 0x004fc80000400000 */
[----:B------:R-:W-:-:S05]  /*1e90*/  FFMA R21, R0, R14, R21 ;  /* 0x0000000e00157223 */ /* 0x000fca0000000015 */
[----:B------:R0:W-:Y:S02]  /*1ea0*/  STG.E desc[UR8][R22.64], R21 ;  /* 0x0000001516007986 */ /* 0x0001e4000c101908 */
.L_x_33:
[----:B------:R-:W-:Y:S05]  /*1eb0*/  BSYNC.RECONVERGENT B1 ;  /* 0x0000000000017941 */ /* 0x000fea0003800200 */
.L_x_32:
[----:B------:R-:W-:Y:S01]  /*1ec0*/  MOV R0, R10 ;  /* 0x0000000a00007202 */ /* 0x000fe20000000f00 */
[----:B------:R-:W-:Y:S06]  /*1ed0*/  @!P3 BRA `(.L_x_31) ;  /* 0x000000000048b947 */ /* 0x000fec0003800000 */
[----:B------:R-:W1:Y:S01]  /*1ee0*/  @!P1 LDC.64 R2, c[0x0][0x388] ;  /* 0x0000e200ff029b82 */ /* 0x000e620000000a00 */
[----:B------:R-:W-:-:S04]  /*1ef0*/  @!P1 IMAD.IADD R29, R24, 0x1, R15 ;  /* 0x00000001181d9824 */ /* 0x000fc800078e020f */
[----:B-1----:R-:W-:-:S06]  /*1f00*/  @!P1 IMAD.WIDE R28, R29, 0x4, R2 ;  /* 0x000000041d1c9825 */ /* 0x002fcc00078e0202 */
[----:B------:R-:W2:Y:S01]  /*1f10*/  @!P1 LDG.E R28, desc[UR8][R28.64] ;  /* 0x000000081c1c9981 */ /* 0x000ea2000c1e1900 */
[----:B------:R-:W-:-:S13]  /*1f20*/  ISETP.EQ.OR P3, PT, R16, 0x2, P2 ;  /* 0x000000021000780c */ /* 0x000fda0001762670 */
[----:B------:R-:W1:Y:S01]  /*1f30*/  @!P3 LDC.64 R2, c[0x0][0x388] ;  /* 0x0000e200ff02bb82 */ /* 0x000e620000000a00 */
[----:B------:R-:W-:-:S05]  /*1f40*/  @!P3 IADD3 R27, PT, PT, R26, R15, RZ ;  /* 0x0000000f1a1bb210 */ /* 0x000fca0007ffe0ff */
[----:B-1----:R-:W-:-:S04]  /*1f50*/  @!P3 IMAD.WIDE R2, R27, 0x4, R2 ;  /* 0x000000041b02b825 */ /* 0x002fc800078e0202 */
[----:B--2---:R-:W-:-:S04]  /*1f60*/  @!P1 FMUL R0, R28, R25 ;  /* 0x000000191c009220 */ /* 0x004fc80000400000 */
[----:B0-----:R-:W-:-:S05]  /*1f70*/  @!P1 FFMA R21, R0, R18, R21 ;  /* 0x0000001200159223 */ /* 0x001fca0000000015 */
[----:B------:R0:W-:Y:S04]  /*1f80*/  @!P1 STG.E desc[UR8][R22.64], R21 ;  /* 0x0000001516009986 */ /* 0x0001e8000c101908 */
[----:B------:R-:W2:Y:S01]  /*1f90*/  @!P3 LDG.E R2, desc[UR8][R2.64] ;  /* 0x000000080202b981 */ /* 0x000ea2000c1e1900 */
[----:B------:R-:W-:Y:S01]  /*1fa0*/  ISETP.NE.AND P4, PT, R16, 0x2, PT ;  /* 0x000000021000780c */ /* 0x000fe20003f85270 */
[----:B--2---:R-:W-:-:S04]  /*1fb0*/  @!P3 FMUL R0, R2, R25 ;  /* 0x000000190200b220 */ /* 0x004fc80000400000 */
[----:B0-----:R-:W-:Y:S01]  /*1fc0*/  @!P3 FFMA R21, R0, R19, R21 ;  /* 0x000000130015b223 */ /* 0x001fe20000000015 */
[----:B------:R-:W-:Y:S01]  /*1fd0*/  SEL R0, R17, R20, !P4 ;  /* 0x0000001411007207 */ /* 0x000fe20006000000 */
[----:B------:R-:W-:-:S03]  /*1fe0*/  @!P3 IMAD.MOV.U32 R0, RZ, RZ, R20 ;  /* 0x000000ffff00b224 */ /* 0x000fc600078e0014 */
[----:B------:R1:W-:Y:S04]  /*1ff0*/  @!P3 STG.E desc[UR8][R22.64], R21 ;  /* 0x000000151600b986 */ /* 0x0003e8000c101908 */
.L_x_31:
[----:B------:R-:W-:Y:S05]  /*2000*/  BSYNC.RECONVERGENT B0 ;  /* 0x0000000000007941 */ /* 0x000fea0003800200 */
.L_x_30:
[----:B------:R-:W-:-:S04]  /*2010*/  IADD3 R2, PT, PT, -R8, R13, RZ ;  /* 0x0000000d08027210 */ /* 0x000fc80007ffe1ff */
[----:B------:R-:W-:-:S13]  /*2020*/  ISETP.GE.U32.AND P3, PT, R2, 0x3, PT ;  /* 0x000000030200780c */ /* 0x000fda0003f66070 */
[----:B------:R-:W-:Y:S05]  /*2030*/  @!P3 BRA `(.L_x_27) ;  /* 0x000000080074b947 */ /* 0x000fea0003800000 */
[----:B------:R-:W2:Y:S01]  /*2040*/  LDC R3, c[0x0][0x3a0] ;  /* 0x0000e800ff037b82 */ /* 0x000ea20000000800 */
[C---:B------:R-:W-:Y:S01]  /*2050*/  IADD3 R2, PT, PT, R0.reuse, 0x2, RZ ;  /* 0x0000000200027810 */ /* 0x040fe20007ffe0ff */
[C---:B------:R-:W-:Y:S01]  /*2060*/  VIADD R28, R0.reuse, 0x3 ;  /* 0x00000003001c7836 */ /* 0x040fe20000000000 */
[C---:B------:R-:W-:Y:S01]  /*2070*/  IADD3 R31, PT, PT, R0.reuse, 0x1, RZ ;  /* 0x00000001001f7810 */ /* 0x040fe20007ffe0ff */
[C---:B------:R-:W-:Y:S02]  /*2080*/  IMAD.IADD R27, R0.reuse, 0x1, -R13 ;  /* 0x00000001001b7824 */ /* 0x040fe400078e0a0d */
[-C--:B--2---:R-:W-:Y:S02]  /*2090*/  IMAD R32, R0, R3.reuse, R3 ;  /* 0x0000000300207224 */ /* 0x084fe400078e0203 */
[-CC-:B------:R-:W-:Y:S02]  /*20a0*/  IMAD R28, R28, R3.reuse, R15.reuse ;  /* 0x000000031c1c7224 */ /* 0x180fe400078e020f */
[----:B------:R-:W-:-:S02]  /*20b0*/  IMAD R29, R2, R3, R15 ;  /* 0x00000003021d7224 */ /* 0x000fc400078e020f */
[--C-:B------:R-:W-:Y:S02]  /*20c0*/  IMAD R30, R0, R3, R15.reuse ;  /* 0x00000003001e7224 */ /* 0x100fe400078e020f */
[----:B------:R-:W-:-:S07]  /*20d0*/  IMAD.IADD R32, R32, 0x1, R15 ;  /* 0x0000000120207824 */ /* 0x000fce00078e020f */
.L_x_50:
[----:B--2---:R-:W2:Y:S01]  /*20e0*/  LDCU UR4, c[0x0][0x3ac] ;  /* 0x00007580ff0477ac */ /* 0x004ea20008000800 */
[----:B------:R-:W-:Y:S01]  /*20f0*/  IADD3 R2, PT, PT, R31, -0x1, RZ ;  /* 0xffffffff1f027810 */ /* 0x000fe20007ffe0ff */
[----:B------:R-:W-:Y:S03]  /*2100*/  BSSY.RECONVERGENT B3, `(.L_x_34) ;  /* 0x000001f000037945 */ /* 0x000fe60003800200 */
[----:B--2---:R-:W-:-:S04]  /*2110*/  ISETP.GE.AND P3, PT, R2, UR4, PT ;  /* 0x0000000402007c0c */ /* 0x004fc8000bf66270 */
[----:B------:R-:W-:-:S13]  /*2120*/  ISETP.LT.OR P3, PT, R2, RZ, P3 ;  /* 0x000000ff0200720c */ /* 0x000fda0001f61670 */
[----:B---34-:R-:W-:Y:S05]  /*2130*/  @P3 BRA `(.L_x_35) ;  /* 0x00000000006c3947 */ /* 0x018fea0003800000 */
[----:B------:R-:W-:Y:S01]  /*2140*/  I2FP.F32.U32 R2, R2 ;  /* 0x0000000200027245 */ /* 0x000fe20000201000 */
[----:B------:R-:W2:Y:S01]  /*2150*/  MUFU.RCP R36, R9 ;  /* 0x0000000900247308 */ /* 0x000ea20000001000 */
[----:B------:R-:W-:Y:S01]  /*2160*/  I2FP.F32.U32 R0, R31 ;  /* 0x0000001f00007245 */ /* 0x000fe20000201000 */
[----:B------:R-:W-:Y:S01]  /*2170*/  BSSY.RECONVERGENT B4, `(.L_x_36) ;  /* 0x0000011000047945 */ /* 0x000fe20003800200 */
[----:B------:R-:W-:Y:S02]  /*2180*/  FSETP.GEU.AND P4, PT, R7, R2, PT ;  /* 0x000000020700720b */ /* 0x000fe40003f8e000 */
[----:B------:R-:W-:Y:S02]  /*2190*/  FSETP.GT.AND P3, PT, R11, R0, PT ;  /* 0x000000000b00720b */ /* 0x000fe40003f64000 */
[----:B------:R-:W-:Y:S02]  /*21a0*/  FSEL R3, R2, R7, !P4 ;  /* 0x0000000702037208 */ /* 0x000fe40006000000 */
[----:B------:R-:W-:-:S05]  /*21b0*/  FSEL R0, R0, R11, P3 ;  /* 0x0000000b00007208 */ /* 0x000fca0001800000 */
[----:B------:R-:W-:Y:S01]  /*21c0*/  FADD R34, R0, -R3 ;  /* 0x8000000300227221 */ /* 0x000fe20000000000 */
[----:B--2---:R-:W-:-:S03]  /*21d0*/  FFMA R33, -R9, R36, 1 ;  /* 0x3f80000009217423 */ /* 0x004fc60000000124 */
[----:B------:R-:W2:Y:S01]  /*21e0*/  FCHK P3, R34, R9 ;  /* 0x0000000922007302 */ /* 0x000ea20000060000 */
[----:B------:R-:W-:-:S04]  /*21f0*/  FFMA R0, R36, R33, R36 ;  /* 0x0000002124007223 */ /* 0x000fc80000000024 */
[----:B------:R-:W-:-:S04]  /*2200*/  FFMA R2, R0, R34, RZ ;  /* 0x0000002200027223 */ /* 0x000fc800000000ff */
[----:B------:R-:W-:-:S04]  /*2210*/  FFMA R3, -R9, R2, R34 ;  /* 0x0000000209037223 */ /* 0x000fc80000000122 */
[----:B------:R-:W-:Y:S01]  /*2220*/  FFMA R0, R0, R3, R2 ;  /* 0x0000000300007223 */ /* 0x000fe20000000002 */
[----:B--2---:R-:W-:Y:S06]  /*2230*/  @!P3 BRA `(.L_x_37) ;  /* 0x000000000010b947 */ /* 0x004fec0003800000 */
[----:B------:R-:W-:Y:S01]  /*2240*/  IMAD.MOV.U32 R3, RZ, RZ, R34 ;  /* 0x000000ffff037224 */ /* 0x000fe200078e0022 */
[----:B------:R-:W-:Y:S02]  /*2250*/  MOV R0, R9 ;  /* 0x0000000900007202 */ /* 0x000fe40000000f00 */
[----:B------:R-:W-:-:S07]  /*2260*/  MOV R2, 0x2280 ;  /* 0x0000228000027802 */ /* 0x000fce0000000f00 */
[----:B01----:R-:W-:Y:S05]  /*2270*/  CALL.REL.NOINC `($__internal_0_$__cuda_sm3x_div_rn_noftz_f32_slowpath) ;  /* 0x0000000400f87944 */ /* 0x003fea0003c00000 */
.L_x_37:
[----:B------:R-:W-:Y:S05]  /*2280*/  BSYNC.RECONVERGENT B4 ;  /* 0x0000000000047941 */ /* 0x000fea0003800200 */
.L_x_36:
[----:B------:R-:W2:Y:S02]  /*2290*/  LDC.64 R2, c[0x0][0x388] ;  /* 0x0000e200ff027b82 */ /* 0x000ea40000000a00 */
[----:B--2---:R-:W-:-:S06]  /*22a0*/  IMAD.WIDE R2, R30, 0x4, R2 ;  /* 0x000000041e027825 */ /* 0x004fcc00078e0202 */
[----:B------:R-:W2:Y:S02]  /*22b0*/  LDG.E R2, desc[UR8][R2.64] ;  /* 0x0000000802027981 */ /* 0x000ea4000c1e1900 */
[----:B--2---:R-:W-:-:S04]  /*22c0*/  FMUL R34, R2, R25 ;  /* 0x0000001902227220 */ /* 0x004fc80000400000 */
[----:B01----:R-:W-:-:S05]  /*22d0*/  FFMA R21, R34, R0, R21 ;  /* 0x0000000022157223 */ /* 0x003fca0000000015 */
[----:B------:R2:W-:Y:S02]  /*22e0*/  STG.E desc[UR8][R22.64], R21 ;  /* 0x0000001516007986 */ /* 0x0005e4000c101908 */
.L_x_35:
[----:B------:R-:W-:Y:S05]  /*22f0*/  BSYNC.RECONVERGENT B3 ;  /* 0x0000000000037941 */ /* 0x000fea0003800200 */
.L_x_34:
[----:B------:R-:W3:Y:S01]  /*2300*/  LDCU UR4, c[0x0][0x3ac] ;  /* 0x00007580ff0477ac */ /* 0x000ee20008000800 */
[----:B------:R-:W-:Y:S01]  /*2310*/  BSSY.RECONVERGENT B3, `(.L_x_38) ;  /* 0x0000020000037945 */ /* 0x000fe20003800200 */
[----:B---3--:R-:W-:-:S04]  /*2320*/  ISETP.GE.AND P3, PT, R31, UR4, PT ;  /* 0x000000041f007c0c */ /* 0x008fc8000bf66270 */
[----:B------:R-:W-:-:S13]  /*2330*/  ISETP.LT.OR P3, PT, R31, RZ, P3 ;  /* 0x000000ff1f00720c */ /* 0x000fda0001f61670 */
[----:B------:R-:W-:Y:S05]  /*2340*/  @P3 BRA `(.L_x_39) ;  /* 0x0000000000703947 */ /* 0x000fea0003800000 */
[----:B------:R-:W-:Y:S01]  /*2350*/  VIADD R0, R31, 0x1 ;  /* 0x000000011f007836 */ /* 0x000fe20000000000 */
[----:B------:R-:W-:Y:S01]  /*2360*/  I2FP.F32.U32 R2, R31 ;  /* 0x0000001f00027245 */ /* 0x000fe20000201000 */
[----:B------:R-:W3:Y:S01]  /*2370*/  MUFU.RCP R36, R9 ;  /* 0x0000000900247308 */ /* 0x000ee20000001000 */
[----:B------:R-:W-:Y:S02]  /*2380*/  BSSY.RECONVERGENT B4, `(.L_x_40) ;  /* 0x0000012000047945 */ /* 0x000fe40003800200 */
[----:B------:R-:W-:Y:S02]  /*2390*/  I2FP.F32.U32 R0, R0 ;  /* 0x0000000000007245 */ /* 0x000fe40000201000 */
[----:B------:R-:W-:Y:S02]  /*23a0*/  FSETP.GEU.AND P4, PT, R7, R2, PT ;  /* 0x000000020700720b */ /* 0x000fe40003f8e000 */
[----:B------:R-:W-:Y:S02]  /*23b0*/  FSETP.GT.AND P3, PT, R11, R0, PT ;  /* 0x000000000b00720b */ /* 0x000fe40003f64000 */
[----:B------:R-:W-:-:S02]  /*23c0*/  FSEL R3, R2, R7, !P4 ;  /* 0x0000000702037208 */ /* 0x000fc40006000000 */
[----:B------:R-:W-:-:S05]  /*23d0*/  FSEL R0, R0, R11, P3 ;  /* 0x0000000b00007208 */ /* 0x000fca0001800000 */
[----:B------:R-:W-:Y:S01]  /*23e0*/  FADD R34, R0, -R3 ;  /* 0x8000000300227221 */ /* 0x000fe20000000000 */
[----:B---3--:R-:W-:-:S03]  /*23f0*/  FFMA R33, -R9, R36, 1 ;  /* 0x3f80000009217423 */ /* 0x008fc60000000124 */
[----:B------:R-:W3:Y:S01]  /*2400*/  FCHK P3, R34, R9 ;  /* 0x0000000922007302 */ /* 0x000ee20000060000 */
[----:B------:R-:W-:-:S04]  /*2410*/  FFMA R0, R36, R33, R36 ;  /* 0x0000002124007223 */ /* 0x000fc80000000024 */
[----:B------:R-:W-:-:S04]  /*2420*/  FFMA R2, R0, R34, RZ ;  /* 0x0000002200027223 */ /* 0x000fc800000000ff */
[----:B------:R-:W-:-:S04]  /*2430*/  FFMA R3, -R9, R2, R34 ;  /* 0x0000000209037223 */ /* 0x000fc80000000122 */
[----:B------:R-:W-:Y:S01]  /*2440*/  FFMA R0, R0, R3, R2 ;  /* 0x0000000300007223 */ /* 0x000fe20000000002 */
[----:B---3--:R-:W-:Y:S06]  /*2450*/  @!P3 BRA `(.L_x_41) ;  /* 0x000000000010b947 */ /* 0x008fec0003800000 */
[----:B------:R-:W-:Y:S01]  /*2460*/  MOV R3, R34 ;  /* 0x0000002200037202 */ /* 0x000fe20000000f00 */
[----:B------:R-:W-:Y:S01]  /*2470*/  IMAD.MOV.U32 R0, RZ, RZ, R9 ;  /* 0x000000ffff007224 */ /* 0x000fe200078e0009 */
[----:B------:R-:W-:-:S07]  /*2480*/  MOV R2, 0x24a0 ;  /* 0x000024a000027802 */ /* 0x000fce0000000f00 */
[----:B012---:R-:W-:Y:S05]  /*2490*/  CALL.REL.NOINC `($__internal_0_$__cuda_sm3x_div_rn_noftz_f32_slowpath) ;  /* 0x0000000400707944 */ /* 0x007fea0003c00000 */
.L_x_41:
[----:B------:R-:W-:Y:S05]  /*24a0*/  BSYNC.RECONVERGENT B4 ;  /* 0x0000000000047941 */ /* 0x000fea0003800200 */
.L_x_40:
[----:B------:R-:W3:Y:S02]  /*24b0*/  LDC.64 R2, c[0x0][0x388] ;  /* 0x0000e200ff027b82 */ /* 0x000ee40000000a00 */
[----:B---3--:R-:W-:-:S06]  /*24c0*/  IMAD.WIDE R2, R32, 0x4, R2 ;  /* 0x0000000420027825 */ /* 0x008fcc00078e0202 */
[----:B------:R-:W3:Y:S02]  /*24d0*/  LDG.E R2, desc[UR8][R2.64] ;  /* 0x0000000802027981 */ /* 0x000ee4000c1e1900 */
[----:B---3--:R-:W-:-:S04]  /*24e0*/  FMUL R34, R2, R25 ;  /* 0x0000001902227220 */ /* 0x008fc80000400000 */
[----:B012---:R-:W-:-:S05]  /*24f0*/  FFMA R21, R34, R0, R21 ;  /* 0x0000000022157223 */ /* 0x007fca0000000015 */
[----:B------:R3:W-:Y:S02]  /*2500*/  STG.E desc[UR8][R22.64], R21 ;  /* 0x0000001516007986 */ /* 0x0007e4000c101908 */
.L_x_39:
[----:B------:R-:W-:Y:S05]  /*2510*/  BSYNC.RECONVERGENT B3 ;  /* 0x0000000000037941 */ /* 0x000fea0003800200 */
.L_x_38:
[----:B------:R-:W4:Y:S01]  /*2520*/  LDCU UR4, c[0x0][0x3ac] ;  /* 0x00007580ff0477ac */ /* 0x000f220008000800 */
[----:B------:R-:W-:Y:S01]  /*2530*/  IADD3 R2, PT, PT, R31, 0x1, RZ ;  /* 0x000000011f027810 */ /* 0x000fe20007ffe0ff */
[----:B------:R-:W-:Y:S03]  /*2540*/  BSSY.RECONVERGENT B3, `(.L_x_42) ;  /* 0x0000020000037945 */ /* 0x000fe60003800200 */
[----:B----4-:R-:W-:-:S04]  /*2550*/  ISETP.GE.AND P3, PT, R2, UR4, PT ;  /* 0x0000000402007c0c */ /* 0x010fc8000bf66270 */
[----:B------:R-:W-:-:S13]  /*2560*/  ISETP.LT.OR P3, PT, R2, RZ, P3 ;  /* 0x000000ff0200720c */ /* 0x000fda0001f61670 */
[----:B------:R-:W-:Y:S05]  /*2570*/  @P3 BRA `(.L_x_43) ;  /* 0x0000000000703947 */ /* 0x000fea0003800000 */
[----:B------:R-:W-:Y:S01]  /*2580*/  VIADD R0, R31, 0x2 ;  /* 0x000000021f007836 */ /* 0x000fe20000000000 */
[----:B------:R-:W-:Y:S01]  /*2590*/  I2FP.F32.U32 R2, R2 ;  /* 0x0000000200027245 */ /* 0x000fe20000201000 */
[----:B------:R-:W4:Y:S01]  /*25a0*/  MUFU.RCP R36, R9 ;  /* 0x0000000900247308 */ /* 0x000f220000001000 */
[----:B------:R-:W-:Y:S02]  /*25b0*/  BSSY.RECONVERGENT B4, `(.L_x_44) ;  /* 0x0000012000047945 */ /* 0x000fe40003800200 */
[----:B------:R-:W-:Y:S02]  /*25c0*/  I2FP.F32.U32 R0, R0 ;  /* 0x0000000000007245 */ /* 0x000fe40000201000 */
[----:B------:R-:W-:Y:S02]  /*25d0*/  FSETP.GEU.AND P4, PT, R7, R2, PT ;  /* 0x000000020700720b */ /* 0x000fe40003f8e000 */
[----:B------:R-:W-:Y:S02]  /*25e0*/  FSETP.GT.AND P3, PT, R11, R0, PT ;  /* 0x000000000b00720b */ /* 0x000fe40003f64000 */
[----:B------:R-:W-:-:S02]  /*25f0*/  FSEL R3, R2, R7, !P4 ;  /* 0x0000000702037208 */ /* 0x000fc40006000000 */
[----:B------:R-:W-:-:S05]  /*2600*/  FSEL R0, R0, R11, P3 ;  /* 0x0000000b00007208 */ /* 0x000fca0001800000 */
[----:B------:R-:W-:Y:S01]  /*2610*/  FADD R34, R0, -R3 ;  /* 0x8000000300227221 */ /* 0x000fe20000000000 */
[----:B----4-:R-:W-:-:S03]  /*2620*/  FFMA R33, -R9, R36, 1 ;  /* 0x3f80000009217423 */ /* 0x010fc60000000124 */
[----:B------:R-:W4:Y:S01]  /*2630*/  FCHK P3, R34, R9 ;  /* 0x0000000922007302 */ /* 0x000f220000060000 */
[----:B------:R-:W-:-:S04]  /*2640*/  FFMA R0, R36, R33, R36 ;  /* 0x0000002124007223 */ /* 0x000fc80000000024 */
[----:B------:R-:W-:-:S04]  /*2650*/  FFMA R2, R0, R34, RZ ;  /* 0x0000002200027223 */ /* 0x000fc800000000ff */
[----:B------:R-:W-:-:S04]  /*2660*/  FFMA R3, -R9, R2, R34 ;  /* 0x0000000209037223 */ /* 0x000fc80000000122 */
[----:B------:R-:W-:Y:S01]  /*2670*/  FFMA R0, R0, R3, R2 ;  /* 0x0000000300007223 */ /* 0x000fe20000000002 */
[----:B----4-:R-:W-:Y:S06]  /*2680*/  @!P3 BRA `(.L_x_45) ;  /* 0x000000000010b947 */ /* 0x010fec0003800000 */
[----:B------:R-:W-:Y:S01]  /*2690*/  MOV R3, R34 ;  /* 0x0000002200037202 */ /* 0x000fe20000000f00 */
[----:B------:R-:W-:Y:S01]  /*26a0*/  IMAD.MOV.U32 R0, RZ, RZ, R9 ;  /* 0x000000ffff007224 */ /* 0x000fe200078e0009 */
[----:B------:R-:W-:-:S07]  /*26b0*/  MOV R2, 0x26d0 ;  /* 0x000026d000027802 */ /* 0x000fce0000000f00 */
[----:B0123--:R-:W-:Y:S05]  /*26c0*/  CALL.REL.NOINC `($__internal_0_$__cuda_sm3x_div_rn_noftz_f32_slowpath) ;  /* 0x0000000000e47944 */ /* 0x00ffea0003c00000 */
.L_x_45:
[----:B------:R-:W-:Y:S05]  /*26d0*/  BSYNC.RECONVERGENT B4 ;  /* 0x0000000000047941 */ /* 0x000fea0003800200 */
.L_x_44:
[----:B------:R-:W4:Y:S02]  /*26e0*/  LDC.64 R2, c[0x0][0x388] ;  /* 0x0000e200ff027b82 */ /* 0x000f240000000a00 */
[----:B----4-:R-:W-:-:S06]  /*26f0*/  IMAD.WIDE R2, R29, 0x4, R2 ;  /* 0x000000041d027825 */ /* 0x010fcc00078e0202 */
[----:B------:R-:W4:Y:S02]  /*2700*/  LDG.E R2, desc[UR8][R2.64] ;  /* 0x0000000802027981 */ /* 0x000f24000c1e1900 */
[----:B----4-:R-:W-:-:S04]  /*2710*/  FMUL R34, R2, R25 ;  /* 0x0000001902227220 */ /* 0x010fc80000400000 */
[----:B0123--:R-:W-:-:S05]  /*2720*/  FFMA R21, R34, R0, R21 ;  /* 0x0000000022157223 */ /* 0x00ffca0000000015 */
[----:B------:R4:W-:Y:S02]  /*2730*/  STG.E desc[UR8][R22.64], R21 ;  /* 0x0000001516007986 */ /* 0x0009e4000c101908 */
.L_x_43:
[----:B------:R-:W-:Y:S05]  /*2740*/  BSYNC.RECONVERGENT B3 ;  /* 0x0000000000037941 */ /* 0x000fea0003800200 */
.L_x_42:
[----:B------:R-:W5:Y:S01]  /*2750*/  LDCU UR4, c[0x0][0x3ac] ;  /* 0x00007580ff0477ac */ /* 0x000f620008000800 */
[----:B------:R-:W-:Y:S01]  /*2760*/  IADD3 R2, PT, PT, R31, 0x2, RZ ;  /* 0x000000021f027810 */ /* 0x000fe20007ffe0ff */
[----:B------:R-:W-:Y:S03]  /*2770*/  BSSY.RECONVERGENT B3, `(.L_x_46) ;  /* 0x0000020000037945 */ /* 0x000fe60003800200 */
[----:B-----5:R-:W-:-:S04]  /*2780*/  ISETP.GE.AND P3, PT, R2, UR4, PT ;  /* 0x0000000402007c0c */ /* 0x020fc8000bf66270 */
[----:B------:R-:W-:-:S13]  /*2790*/  ISETP.LT.OR P3, PT, R2, RZ, P3 ;  /* 0x000000ff0200720c */ /* 0x000fda0001f61670 */
[----:B------:R-:W-:Y:S05]  /*27a0*/  @P3 BRA `(.L_x_47) ;  /* 0x0000000000703947 */ /* 0x000fea0003800000 */
[----:B------:R-:W-:Y:S01]  /*27b0*/  VIADD R0, R31, 0x3 ;  /* 0x000000031f007836 */ /* 0x000fe20000000000 */
[----:B------:R-:W-:Y:S01]  /*27c0*/  I2FP.F32.U32 R2, R2 ;  /* 0x0000000200027245 */ /* 0x000fe20000201000 */
[----:B------:R-:W5:Y:S01]  /*27d0*/  MUFU.RCP R36, R9 ;  /* 0x0000000900247308 */ /* 0x000f620000001000 */
[----:B------:R-:W-:Y:S02]  /*27e0*/  BSSY.RECONVERGENT B4, `(.L_x_48) ;  /* 0x0000012000047945 */ /* 0x000fe40003800200 */
[----:B------:R-:W-:Y:S02]  /*27f0*/  I2FP.F32.U32 R0, R0 ;  /* 0x0000000000007245 */ /* 0x000fe40000201000 */
[----:B------:R-:W-:Y:S02]  /*2800*/  FSETP.GEU.AND P4, PT, R7, R2, PT ;  /* 0x000000020700720b */ /* 0x000fe40003f8e000 */
[----:B------:R-:W-:Y:S02]  /*2810*/  FSETP.GT.AND P3, PT, R11, R0, PT ;  /* 0x000000000b00720b */ /* 0x000fe40003f64000 */
[----:B------:R-:W-:-:S02]  /*2820*/  FSEL R3, R2, R7, !P4 ;  /* 0x0000000702037208 */ /* 0x000fc40006000000 */
[----:B------:R-:W-:-:S05]  /*2830*/  FSEL R0, R0, R11, P3 ;  /* 0x0000000b00007208 */ /* 0x000fca0001800000 */
[----:B------:R-:W-:Y:S01]  /*2840*/  FADD R34, R0, -R3 ;  /* 0x8000000300227221 */ /* 0x000fe20000000000 */
[----:B-----5:R-:W-:-:S03]  /*2850*/  FFMA R33, -R9, R36, 1 ;  /* 0x3f80000009217423 */ /* 0x020fc60000000124 */
[----:B------:R-:W5:Y:S01]  /*2860*/  FCHK P3, R34, R9 ;  /* 0x0000000922007302 */ /* 0x000f620000060000 */
[----:B------:R-:W-:-:S04]  /*2870*/  FFMA R0, R36, R33, R36 ;  /* 0x0000002124007223 */ /* 0x000fc80000000024 */
[----:B------:R-:W-:-:S04]  /*2880*/  FFMA R2, R0, R34, RZ ;  /* 0x0000002200027223 */ /* 0x000fc800000000ff */
[----:B------:R-:W-:-:S04]  /*2890*/  FFMA R3, -R9, R2, R34 ;  /* 0x0000000209037223 */ /* 0x000fc80000000122 */
[----:B------:R-:W-:Y:S01]  /*28a0*/  FFMA R0, R0, R3, R2 ;  /* 0x0000000300007223 */ /* 0x000fe20000000002 */
[----:B-----5:R-:W-:Y:S06]  /*28b0*/  @!P3 BRA `(.L_x_49) ;  /* 0x000000000010b947 */ /* 0x020fec0003800000 */
[----:B------:R-:W-:Y:S01]  /*28c0*/  MOV R3, R34 ;  /* 0x0000002200037202 */ /* 0x000fe20000000f00 */
[----:B------:R-:W-:Y:S01]  /*28d0*/  IMAD.MOV.U32 R0, RZ, RZ, R9 ;  /* 0x000000ffff007224 */ /* 0x000fe200078e0009 */
[----:B------:R-:W-:-:S07]  /*28e0*/  MOV R2, 0x2900 ;  /* 0x0000290000027802 */ /* 0x000fce0000000f00 */
[----:B01234-:R-:W-:Y:S05]  /*28f0*/  CALL.REL.NOINC `($__internal_0_$__cuda_sm3x_div_rn_noftz_f32_slowpath) ;  /* 0x0000000000587944 */ /* 0x01ffea0003c00000 */
.L_x_49:
[----:B------:R-:W-:Y:S05]  /*2900*/  BSYNC.RECONVERGENT B4 ;  /* 0x0000000000047941 */ /* 0x000fea0003800200 */
.L_x_48:
[----:B------:R-:W5:Y:S02]  /*2910*/  LDC.64 R2, c[0x0][0x388] ;  /* 0x0000e200ff027b82 */ /* 0x000f640000000a00 */
[----:B-----5:R-:W-:-:S06]  /*2920*/  IMAD.WIDE R2, R28, 0x4, R2 ;  /* 0x000000041c027825 */ /* 0x020fcc00078e0202 */
[----:B------:R-:W5:Y:S02]  /*2930*/  LDG.E R2, desc[UR8][R2.64] ;  /* 0x0000000802027981 */ /* 0x000f64000c1e1900 */
[----:B-----5:R-:W-:-:S04]  /*2940*/  FMUL R34, R2, R25 ;  /* 0x0000001902227220 */ /* 0x020fc80000400000 */
[----:B01234-:R-:W-:-:S05]  /*2950*/  FFMA R21, R34, R0, R21 ;  /* 0x0000000022157223 */ /* 0x01ffca0000000015 */
[----:B------:R0:W-:Y:S02]  /*2960*/  STG.E desc[UR8][R22.64], R21 ;  /* 0x0000001516007986 */ /* 0x0001e4000c101908 */
.L_x_47:
[----:B------:R-:W-:Y:S05]  /*2970*/  BSYNC.RECONVERGENT B3 ;  /* 0x0000000000037941 */ /* 0x000fea0003800200 */
.L_x_46:
[----:B------:R-:W5:Y:S01]  /*2980*/  LDC R3, c[0x0][0x3a0] ;  /* 0x0000e800ff037b82 */ /* 0x000f620000000800 */
[----:B------:R-:W-:Y:S01]  /*2990*/  IADD3 R27, PT, PT, R27, 0x4, RZ ;  /* 0x000000041b1b7810 */ /* 0x000fe20007ffe0ff */
[----:B------:R-:W-:-:S03]  /*29a0*/  VIADD R31, R31, 0x4 ;  /* 0x000000041f1f7836 */ /* 0x000fc60000000000 */
[----:B------:R-:W-:Y:S01]  /*29b0*/  ISETP.NE.AND P3, PT, R27, 0x1, PT ;  /* 0x000000011b00780c */ /* 0x000fe20003f65270 */
[C---:B-----5:R-:W-:Y:S01]  /*29c0*/  IMAD R28, R3.reuse, 0x4, R28 ;  /* 0x00000004031c7824 */ /* 0x060fe200078e021c */
[C---:B------:R-:W-:Y:S01]  /*29d0*/  LEA R29, R3.reuse, R29, 0x2 ;  /* 0x0000001d031d7211 */ /* 0x040fe200078e10ff */
[C---:B------:R-:W-:Y:S01]  /*29e0*/  IMAD R32, R3.reuse, 0x4, R32 ;  /* 0x0000000403207824 */ /* 0x040fe200078e0220 */
[----:B------:R-:W-:-:S09]  /*29f0*/  LEA R30, R3, R30, 0x2 ;  /* 0x0000001e031e7211 */ /* 0x000fd200078e10ff */
[----:B------:R-:W-:Y:S05]  /*2a00*/  @P3 BRA `(.L_x_50) ;  /* 0xfffffff400b43947 */ /* 0x000fea000383ffff */
.L_x_27:
[----:B------:R-:W-:Y:S05]  /*2a10*/  BSYNC.RECONVERGENT B2 ;  /* 0x0000000000027941 */ /* 0x000fea0003800200 */
.L_x_26:
[C---:B------:R-:W-:Y:S02]  /*2a20*/  ISETP.NE.AND P3, PT, R15.reuse, R6, PT ;  /* 0x000000060f00720c */ /* 0x040fe40003f65270 */
[----:B------:R-:W-:-:S11]  /*2a30*/  IADD3 R15, PT, PT, R15, 0x1, RZ ;  /* 0x000000010f0f7810 */ /* 0x000fd60007ffe0ff */
[----:B------:R-:W-:Y:S05]  /*2a40*/  @P3 BRA `(.L_x_51) ;  /* 0xfffffff000683947 */ /* 0x000fea000383ffff */
[----:B------:R-:W-:Y:S05]  /*2a50*/  EXIT ;  /* 0x000000000000794d */ /* 0x000fea0003800000 */
        .weak           $__internal_0_$__cuda_sm3x_div_rn_noftz_f32_slowpath
        .type           $__internal_0_$__cuda_sm3x_div_rn_noftz_f32_slowpath,@function
        .size           $__internal_0_$__cuda_sm3x_div_rn_noftz_f32_slowpath,(.L_x_64 - $__internal_0_$__cuda_sm3x_div_rn_noftz_f32_slowpath)
$__internal_0_$__cuda_sm3x_div_rn_noftz_f32_slowpath:
[----:B------:R-:W-:Y:S01]  /*2a60*/  SHF.R.U32.HI R33, RZ, 0x17, R0 ;  /* 0x00000017ff217819 */ /* 0x000fe20000011600 */
[----:B------:R-:W-:Y:S01]  /*2a70*/  BSSY.RECONVERGENT B0, `(.L_x_52) ;  /* 0x0000062000007945 */ /* 0x000fe20003800200 */
[----:B------:R-:W-:Y:S02]  /*2a80*/  SHF.R.U32.HI R35, RZ, 0x17, R3 ;  /* 0x00000017ff237819 */ /* 0x000fe40000011603 */
[----:B------:R-:W-:Y:S02]  /*2a90*/  LOP3.LUT R33, R33, 0xff, RZ, 0xc0, !PT ;  /* 0x000000ff21217812 */ /* 0x000fe400078ec0ff */
[----:B------:R-:W-:-:S03]  /*2aa0*/  LOP3.LUT R35, R35, 0xff, RZ, 0xc0, !PT ;  /* 0x000000ff23237812 */ /* 0x000fc600078ec0ff */
[----:B------:R-:W-:Y:S01]  /*2ab0*/  VIADD R36, R33, 0xffffffff ;  /* 0xffffffff21247836 */ /* 0x000fe20000000000 */
[----:B------:R-:W-:-:S04]  /*2ac0*/  IADD3 R37, PT, PT, R35, -0x1, RZ ;  /* 0xffffffff23257810 */ /* 0x000fc80007ffe0ff */
[----:B------:R-:W-:-:S04]  /*2ad0*/  ISETP.GT.U32.AND P3, PT, R36, 0xfd, PT ;  /* 0x000000fd2400780c */ /* 0x000fc80003f64070 */
[----:B------:R-:W-:-:S13]  /*2ae0*/  ISETP.GT.U32.OR P3, PT, R37, 0xfd, P3 ;  /* 0x000000fd2500780c */ /* 0x000fda0001f64470 */
[----:B------:R-:W-:Y:S01]  /*2af0*/  @!P3 IMAD.MOV.U32 R34, RZ, RZ, RZ ;  /* 0x000000ffff22b224 */ /* 0x000fe200078e00ff */
[----:B------:R-:W-:Y:S06]  /*2b00*/  @!P3 BRA `(.L_x_53) ;  /* 0x00000000005cb947 */ /* 0x000fec0003800000 */
[----:B------:R-:W-:Y:S02]  /*2b10*/  FSETP.GTU.FTZ.AND P3, PT, |R3|, +INF , PT ;  /* 0x7f8000000300780b */ /* 0x000fe40003f7c200 */
[----:B------:R-:W-:-:S04]  /*2b20*/  FSETP.GTU.FTZ.AND P4, PT, |R0|, +INF , PT ;  /* 0x7f8000000000780b */ /* 0x000fc80003f9c200 */
[----:B------:R-:W-:-:S13]  /*2b30*/  PLOP3.LUT P3, PT, P3, P4, PT, 0xf8, 0x8f ;  /* 0x00000000008f781c */ /* 0x000fda0001f69f70 */
[----:B------:R-:W-:Y:S05]  /*2b40*/  @P3 BRA `(.L_x_54) ;  /* 0x00000004004c3947 */ /* 0x000fea0003800000 */
[----:B------:R-:W-:-:S13]  /*2b50*/  LOP3.LUT P3, RZ, R0, 0x7fffffff, R3, 0xc8, !PT ;  /* 0x7fffffff00ff7812 */ /* 0x000fda000786c803 */
[----:B------:R-:W-:Y:S05]  /*2b60*/  @!P3 BRA `(.L_x_55) ;  /* 0x00000004003cb947 */ /* 0x000fea0003800000 */
[C---:B------:R-:W-:Y:S02]  /*2b70*/  FSETP.NEU.FTZ.AND P6, PT, |R3|.reuse, +INF , PT ;  /* 0x7f8000000300780b */ /* 0x040fe40003fdd200 */
[----:B------:R-:W-:Y:S02]  /*2b80*/  FSETP.NEU.FTZ.AND P4, PT, |R0|, +INF , PT ;  /* 0x7f8000000000780b */ /* 0x000fe40003f9d200 */
[----:B------:R-:W-:-:S11]  /*2b90*/  FSETP.NEU.FTZ.AND P3, PT, |R3|, +INF , PT ;  /* 0x7f8000000300780b */ /* 0x000fd60003f7d200 */
[----:B------:R-:W-:Y:S05]  /*2ba0*/  @!P4 BRA !P6, `(.L_x_55) ;  /* 0x00000004002cc947 */ /* 0x000fea0007000000 */
[----:B------:R-:W-:-:S04]  /*2bb0*/  LOP3.LUT P6, RZ, R3, 0x7fffffff, RZ, 0xc0, !PT ;  /* 0x7fffffff03ff7812 */ /* 0x000fc800078cc0ff */
[----:B------:R-:W-:-:S13]  /*2bc0*/  PLOP3.LUT P4, PT, P4, P6, PT, 0x2f, 0xf2 ;  /* 0x0000000000f2781c */ /* 0x000fda000278c577 */
[----:B------:R-:W-:Y:S05]  /*2bd0*/  @P4 BRA `(.L_x_56) ;  /* 0x0000000400184947 */ /* 0x000fea0003800000 */
[----:B------:R-:W-:-:S04]  /*2be0*/  LOP3.LUT P4, RZ, R0, 0x7fffffff, RZ, 0xc0, !PT ;  /* 0x7fffffff00ff7812 */ /* 0x000fc8000788c0ff */
[----:B------:R-:W-:-:S13]  /*2bf0*/  PLOP3.LUT P3, PT, P3, P4, PT, 0x2f, 0xf2 ;  /* 0x0000000000f2781c */ /* 0x000fda0001f68577 */
[----:B------:R-:W-:Y:S05]  /*2c00*/  @P3 BRA `(.L_x_57) ;  /* 0x0000000400003947 */ /* 0x000fea0003800000 */
[----:B------:R-:W-:Y:S02]  /*2c10*/  ISETP.GE.AND P3, PT, R37, RZ, PT ;  /* 0x000000ff2500720c */ /* 0x000fe40003f66270 */
[----:B------:R-:W-:-:S11]  /*2c20*/  ISETP.GE.AND P4, PT, R36, RZ, PT ;  /* 0x000000ff2400720c */ /* 0x000fd60003f86270 */
[----:B------:R-:W-:Y:S01]  /*2c30*/  @P3 MOV R34, RZ ;  /* 0x000000ff00223202 */ /* 0x000fe20000000f00 */
[----:B------:R-:W-:Y:S02]  /*2c40*/  @!P3 IMAD.MOV.U32 R34, RZ, RZ, -0x40 ;  /* 0xffffffc0ff22b424 */ /* 0x000fe400078e00ff */
[----:B------:R-:W-:Y:S01]  /*2c50*/  @!P3 FFMA R3, R3, 1.84467440737095516160e+19, RZ ;  /* 0x5f8000000303b823 */ /* 0x000fe200000000ff */
[----:B------:R-:W-:Y:S02]  /*2c60*/  @!P4 FFMA R0, R0, 1.84467440737095516160e+19, RZ ;  /* 0x5f8000000000c823 */ /* 0x000fe400000000ff */
[----:B------:R-:W-:-:S07]  /*2c70*/  @!P4 IADD3 R34, PT, PT, R34, 0x40, RZ ;  /* 0x000000402222c810 */ /* 0x000fce0007ffe0ff */
.L_x_53:
[----:B------:R-:W-:Y:S01]  /*2c80*/  LEA R37, R33, 0xc0800000, 0x17 ;  /* 0xc080000021257811 */ /* 0x000fe200078eb8ff */
[----:B------:R-:W-:Y:S01]  /*2c90*/  BSSY.RECONVERGENT B1, `(.L_x_58) ;  /* 0x0000036000017945 */ /* 0x000fe20003800200 */
[----:B------:R-:W-:-:S03]  /*2ca0*/  IADD3 R38, PT, PT, R35, -0x7f, RZ ;  /* 0xffffff8123267810 */ /* 0x000fc60007ffe0ff */
[----:B------:R-:W-:Y:S01]  /*2cb0*/  IMAD.IADD R39, R0, 0x1, -R37 ;  /* 0x0000000100277824 */ /* 0x000fe200078e0a25 */
[C---:B------:R-:W-:Y:S01]  /*2cc0*/  IADD3 R33, PT, PT, R38.reuse, 0x7f, -R33 ;  /* 0x0000007f26217810 */ /* 0x040fe20007ffe821 */
[----:B------:R-:W-:Y:S02]  /*2cd0*/  IMAD R0, R38, -0x800000, R3 ;  /* 0xff80000026007824 */ /* 0x000fe400078e0203 */
[----:B------:R-:W0:Y:S01]  /*2ce0*/  MUFU.RCP R36, R39 ;  /* 0x0000002700247308 */ /* 0x000e220000001000 */
[----:B------:R-:W-:Y:S01]  /*2cf0*/  FADD.FTZ R37, -R39, -RZ ;  /* 0x800000ff27257221 */ /* 0x000fe20000010100 */
[----:B------:R-:W-:-:S03]  /*2d00*/  IMAD.IADD R33, R33, 0x1, R34 ;  /* 0x0000000121217824 */ /* 0x000fc600078e0222 */
[----:B0-----:R-:W-:-:S04]  /*2d10*/  FFMA R35, R36, R37, 1 ;  /* 0x3f80000024237423 */ /* 0x001fc80000000025 */
[----:B------:R-:W-:-:S04]  /*2d20*/  FFMA R35, R36, R35, R36 ;  /* 0x0000002324237223 */ /* 0x000fc80000000024 */
[----:B------:R-:W-:-:S04]  /*2d30*/  FFMA R36, R0, R35, RZ ;  /* 0x0000002300247223 */ /* 0x000fc800000000ff */
[----:B------:R-:W-:-:S04]  /*2d40*/  FFMA R3, R37, R36, R0 ;  /* 0x0000002425037223 */ /* 0x000fc80000000000 */
[----:B------:R-:W-:-:S04]  /*2d50*/  FFMA R36, R35, R3, R36 ;  /* 0x0000000323247223 */ /* 0x000fc80000000024 */
[----:B------:R-:W-:-:S04]  /*2d60*/  FFMA R37, R37, R36, R0 ;  /* 0x0000002425257223 */ /* 0x000fc80000000000 */
[----:B------:R-:W-:-:S05]  /*2d70*/  FFMA R0, R35, R37, R36 ;  /* 0x0000002523007223 */ /* 0x000fca0000000024 */
[----:B------:R-:W-:-:S04]  /*2d80*/  SHF.R.U32.HI R3, RZ, 0x17, R0 ;  /* 0x00000017ff037819 */ /* 0x000fc80000011600 */
[----:B------:R-:W-:-:S04]  /*2d90*/  LOP3.LUT R34, R3, 0xff, RZ, 0xc0, !PT ;  /* 0x000000ff03227812 */ /* 0x000fc800078ec0ff */
[----:B------:R-:W-:-:S05]  /*2da0*/  IADD3 R3, PT, PT, R34, R33, RZ ;  /* 0x0000002122037210 */ /* 0x000fca0007ffe0ff */
[----:B------:R-:W-:-:S05]  /*2db0*/  VIADD R34, R3, 0xffffffff ;  /* 0xffffffff03227836 */ /* 0x000fca0000000000 */
[----:B------:R-:W-:-:S13]  /*2dc0*/  ISETP.GE.U32.AND P3, PT, R34, 0xfe, PT ;  /* 0x000000fe2200780c */ /* 0x000fda0003f66070 */
[----:B------:R-:W-:Y:S05]  /*2dd0*/  @!P3 BRA `(.L_x_59) ;  /* 0x000000000080b947 */ /* 0x000fea0003800000 */
[----:B------:R-:W-:-:S13]  /*2de0*/  ISETP.GT.AND P3, PT, R3, 0xfe, PT ;  /* 0x000000fe0300780c */ /* 0x000fda0003f64270 */
[----:B------:R-:W-:Y:S05]  /*2df0*/  @P3 BRA `(.L_x_60) ;  /* 0x00000000006c3947 */ /* 0x000fea0003800000 */
[----:B------:R-:W-:-:S13]  /*2e00*/  ISETP.GE.AND P3, PT, R3, 0x1, PT ;  /* 0x000000010300780c */ /* 0x000fda0003f66270 */
[----:B------:R-:W-:Y:S05]  /*2e10*/  @P3 BRA `(.L_x_61) ;  /* 0x0000000000743947 */ /* 0x000fea0003800000 */
[----:B------:R-:W-:Y:S02]  /*2e20*/  ISETP.GE.AND P3, PT, R3, -0x18, PT ;  /* 0xffffffe80300780c */ /* 0x000fe40003f66270 */
[----:B------:R-:W-:-:S11]  /*2e30*/  LOP3.LUT R0, R0, 0x80000000, RZ, 0xc0, !PT ;  /* 0x8000000000007812 */ /* 0x000fd600078ec0ff */
[----:B------:R-:W-:Y:S05]  /*2e40*/  @!P3 BRA `(.L_x_61) ;  /* 0x000000000068b947 */ /* 0x000fea0003800000 */
[CCC-:B------:R-:W-:Y:S01]  /*2e50*/  FFMA.RZ R34, R35.reuse, R37.reuse, R36.reuse ;  /* 0x0000002523227223 */ /* 0x1c0fe2000000c024 */
[CCC-:B------:R-:W-:Y:S01]  /*2e60*/  FFMA.RP R33, R35.reuse, R37.reuse, R36.reuse ;  /* 0x0000002523217223 */ /* 0x1c0fe20000008024 */
[----:B------:R-:W-:Y:S01]  /*2e70*/  FFMA.RM R36, R35, R37, R36 ;  /* 0x0000002523247223 */ /* 0x000fe20000004024 */
[C---:B------:R-:W-:Y:S02]  /*2e80*/  IADD3 R35, PT, PT, R3.reuse, 0x20, RZ ;  /* 0x0000002003237810 */ /* 0x040fe40007ffe0ff */
[----:B------:R-:W-:Y:S02]  /*2e90*/  LOP3.LUT R34, R34, 0x7fffff, RZ, 0xc0, !PT ;  /* 0x007fffff22227812 */ /* 0x000fe400078ec0ff */
[C---:B------:R-:W-:Y:S02]  /*2ea0*/  ISETP.NE.AND P6, PT, R3.reuse, RZ, PT ;  /* 0x000000ff0300720c */ /* 0x040fe40003fc5270 */
[----:B------:R-:W-:Y:S02]  /*2eb0*/  LOP3.LUT R34, R34, 0x800000, RZ, 0xfc, !PT ;  /* 0x0080000022227812 */ /* 0x000fe400078efcff */
[----:B------:R-:W-:Y:S01]  /*2ec0*/  ISETP.NE.AND P4, PT, R3, RZ, PT ;  /* 0x000000ff0300720c */ /* 0x000fe20003f85270 */
[----:B------:R-:W-:Y:S01]  /*2ed0*/  IMAD.MOV R3, RZ, RZ, -R3 ;  /* 0x000000ffff037224 */ /* 0x000fe200078e0a03 */
[----:B------:R-:W-:-:S02]  /*2ee0*/  SHF.L.U32 R35, R34, R35, RZ ;  /* 0x0000002322237219 */ /* 0x000fc400000006ff */
[----:B------:R-:W-:Y:S02]  /*2ef0*/  FSETP.NEU.FTZ.AND P3, PT, R33, R36, PT ;  /* 0x000000242100720b */ /* 0x000fe40003f7d000 */
[----:B------:R-:W-:Y:S02]  /*2f00*/  SEL R3, R3, RZ, P6 ;  /* 0x000000ff03037207 */ /* 0x000fe40003000000 */
[----:B------:R-:W-:Y:S02]  /*2f10*/  ISETP.NE.AND P4, PT, R35, RZ, P4 ;  /* 0x000000ff2300720c */ /* 0x000fe40002785270 */
[----:B------:R-:W-:Y:S02]  /*2f20*/  SHF.R.U32.HI R34, RZ, R3, R34 ;  /* 0x00000003ff227219 */ /* 0x000fe40000011622 */
[----:B------:R-:W-:Y:S02]  /*2f30*/  PLOP3.LUT P3, PT, P3, P4, PT, 0xf8, 0x8f ;  /* 0x00000000008f781c */ /* 0x000fe40001f69f70 */
[----:B------:R-:W-:-:S02]  /*2f40*/  SHF.R.U32.HI R3, RZ, 0x1, R34 ;  /* 0x00000001ff037819 */ /* 0x000fc40000011622 */
[----:B------:R-:W-:-:S04]  /*2f50*/  SEL R36, RZ, 0x1, !P3 ;  /* 0x00000001ff247807 */ /* 0x000fc80005800000 */
[----:B------:R-:W-:-:S04]  /*2f60*/  LOP3.LUT R33, R36, 0x1, R3, 0xf8, !PT ;  /* 0x0000000124217812 */ /* 0x000fc800078ef803 */
[----:B------:R-:W-:-:S04]  /*2f70*/  LOP3.LUT R34, R33, R34, RZ, 0xc0, !PT ;  /* 0x0000002221227212 */ /* 0x000fc800078ec0ff */
[----:B------:R-:W-:-:S04]  /*2f80*/  IADD3 R3, PT, PT, R3, R34, RZ ;  /* 0x0000002203037210 */ /* 0x000fc80007ffe0ff */
[----:B------:R-:W-:Y:S01]  /*2f90*/  LOP3.LUT R0, R3, R0, RZ, 0xfc, !PT ;  /* 0x0000000003007212 */ /* 0x000fe200078efcff */
[----:B------:R-:W-:Y:S06]  /*2fa0*/  BRA `(.L_x_61) ;  /* 0x0000000000107947 */ /* 0x000fec0003800000 */
.L_x_60:
[----:B------:R-:W-:-:S04]  /*2fb0*/  LOP3.LUT R0, R0, 0x80000000, RZ, 0xc0, !PT ;  /* 0x8000000000007812 */ /* 0x000fc800078ec0ff */
[----:B------:R-:W-:Y:S01]  /*2fc0*/  LOP3.LUT R0, R0, 0x7f800000, RZ, 0xfc, !PT ;  /* 0x7f80000000007812 */ /* 0x000fe200078efcff */
[----:B------:R-:W-:Y:S06]  /*2fd0*/  BRA `(.L_x_61) ;  /* 0x0000000000047947 */ /* 0x000fec0003800000 */
.L_x_59:
[----:B------:R-:W-:-:S07]  /*2fe0*/  IMAD R0, R33, 0x800000, R0 ;  /* 0x0080000021007824 */ /* 0x000fce00078e0200 */
.L_x_61:
[----:B------:R-:W-:Y:S05]  /*2ff0*/  BSYNC.RECONVERGENT B1 ;  /* 0x0000000000017941 */ /* 0x000fea0003800200 */
.L_x_58:
[----:B------:R-:W-:Y:S05]  /*3000*/  BRA `(.L_x_62) ;  /* 0x0000000000207947 */ /* 0x000fea0003800000 */
.L_x_57:
[----:B------:R-:W-:-:S04]  /*3010*/  LOP3.LUT R0, R0, 0x80000000, R3, 0x48, !PT ;  /* 0x8000000000007812 */ /* 0x000fc800078e4803 */
[----:B------:R-:W-:Y:S01]  /*3020*/  LOP3.LUT R0, R0, 0x7f800000, RZ, 0xfc, !PT ;  /* 0x7f80000000007812 */ /* 0x000fe200078efcff */
[----:B------:R-:W-:Y:S06]  /*3030*/  BRA `(.L_x_62) ;  /* 0x0000000000147947 */ /* 0x000fec0003800000 */
.L_x_56:
[----:B------:R-:W-:Y:S01]  /*3040*/  LOP3.LUT R0, R0, 0x80000000, R3, 0x48, !PT ;  /* 0x8000000000007812 */ /* 0x000fe200078e4803 */
[----:B------:R-:W-:Y:S06]  /*3050*/  BRA `(.L_x_62) ;  /* 0x00000000000c7947 */ /* 0x000fec0003800000 */
.L_x_55:
[----:B------:R-:W0:Y:S01]  /*3060*/  MUFU.RSQ R0, -QNAN ;  /* 0xffc0000000007908 */ /* 0x000e220000001400 */
[----:B------:R-:W-:Y:S05]  /*3070*/  BRA `(.L_x_62) ;  /* 0x0000000000047947 */ /* 0x000fea0003800000 */
.L_x_54:
[----:B------:R-:W-:-:S07]  /*3080*/  FADD.FTZ R0, R3, R0 ;  /* 0x0000000003007221 */ /* 0x000fce0000010000 */
.L_x_62:
[----:B------:R-:W-:Y:S05]  /*3090*/  BSYNC.RECONVERGENT B0 ;  /* 0x0000000000007941 */ /* 0x000fea0003800200 */
.L_x_52:
[----:B------:R-:W-:-:S04]  /*30a0*/  HFMA2 R3, -RZ, RZ, 0, 0 ;  /* 0x00000000ff037431 */ /* 0x000fc800000001ff */
[----:B0-----:R-:W-:Y:S05]  /*30b0*/  RET.REL.NODEC R2 `(_Z21kernel_backprojectionPfS_ffffiffifiii) ;  /* 0xffffffcc02d07950 */ /* 0x001fea0003c3ffff */
.L_x_63:
[----:B------:R-:W-:-:S00]  /*30c0*/  BRA `(.L_x_63) ;  /* 0xfffffffc00fc7947 */ /* 0x000fc0000383ffff */
[----:B------:R-:W-:-:S00]  /*30d0*/  NOP ;  /* 0x0000000000007918 */ /* 0x000fc00000000000 */
        /* <DEDUP_REMOVED lines=10> */
.L_x_64:


//--------------------- .nv.global.init           --------------------------
	.section	.nv.global.init,"aw",@progbits
	.align	4
.nv.global.init:
	.type		__cudart_i2opi_f,@object
	.size		__cudart_i2opi_f,(.L_0 - __cudart_i2opi_f)
__cudart_i2opi_f:
        /*0000*/ 	.byte	0x41, 0x90, 0x43, 0x3c, 0x99, 0x95, 0x62, 0xdb, 0xc0, 0xdd, 0x34, 0xf5, 0xd1, 0x57, 0x27, 0xfc
        /*0010*/ 	.byte	0x29, 0x15, 0x44, 0x4e, 0x6e, 0x83, 0xf9, 0xa2
.L_0:


//--------------------- .nv.shared.reserved.0     --------------------------
	.section	.nv.shared.reserved.0,"aw",@nobits
	.weak		__nv_reservedSMEM_offset_0_alias
	.size		__nv_reservedSMEM_offset_0_alias, 0, 64
	.other		__nv_reservedSMEM_offset_0_alias,@"STO_CUDA_RESERVED_SHARED STV_DEFAULT"
__nv_reservedSMEM_offset_0_alias:
	.zero		0
	.zero		64


//--------------------- .nv.constant0._Z21kernel_backprojectionPfS_ffffiffifiii --------------------------
	.section	.nv.constant0._Z21kernel_backprojectionPfS_ffffiffifiii,"a",@progbits
	.sectionflags	@""
	.align	4
.nv.constant0._Z21kernel_backprojectionPfS_ffffiffifiii:
	.zero		960


//--------------------- SYMBOLS --------------------------

	.type		.nv.reservedSmem.offset0,@object
	.size		.nv.reservedSmem.offset0,0x4
